//
// Generated by NVIDIA NVVM Compiler
//
// Compiler Build ID: CL-36424714
// Cuda compilation tools, release 13.0, V13.0.88
// Based on NVVM 20.0.0
//

.version 9.0
.target sm_100
.address_size 64

	// .globl	_Z18matrix_vec_productPfS_S_m

.visible .entry _Z18matrix_vec_productPfS_S_m(
	.param .u64 .ptr .align 1 _Z18matrix_vec_productPfS_S_m_param_0,
	.param .u64 .ptr .align 1 _Z18matrix_vec_productPfS_S_m_param_1,
	.param .u64 .ptr .align 1 _Z18matrix_vec_productPfS_S_m_param_2,
	.param .u64 _Z18matrix_vec_productPfS_S_m_param_3
)
{
	.reg .pred 	%p<25>;
	.reg .b32 	%r<50>;
	.reg .b32 	%f<68>;
	.reg .b64 	%rd<180>;

	ld.param.u64 	%rd82, [_Z18matrix_vec_productPfS_S_m_param_0];
	ld.param.u64 	%rd83, [_Z18matrix_vec_productPfS_S_m_param_1];
	ld.param.u64 	%rd80, [_Z18matrix_vec_productPfS_S_m_param_2];
	ld.param.u64 	%rd81, [_Z18matrix_vec_productPfS_S_m_param_3];
	cvta.to.global.u64 	%rd1, %rd82;
	cvta.to.global.u64 	%rd2, %rd83;
	mov.u32 	%r2, %tid.x;
	mov.u32 	%r3, %nctaid.x;
	mov.u32 	%r1, %ctaid.x;
	mad.lo.s32 	%r4, %r3, %r1, %r2;
	cvt.u64.u32 	%rd170, %r4;
	cvt.u64.u32 	%rd4, %r3;
	mul.lo.s64 	%rd5, %rd81, %rd81;
	setp.le.u64 	%p1, %rd5, %rd170;
	mov.f32 	%f67, 0f00000000;
	@%p1 bra 	$L__BB0_57;
	add.s64 	%rd84, %rd170, %rd4;
	min.u64 	%rd85, %rd84, %rd5;
	add.s64 	%rd86, %rd170, 1;
	max.u64 	%rd87, %rd85, %rd86;
	sub.s64 	%rd6, %rd87, %rd170;
	and.b64  	%rd7, %rd6, 7;
	sub.s64 	%rd88, %rd170, %rd87;
	setp.gt.u64 	%p2, %rd88, -8;
	mov.f32 	%f67, 0f00000000;
	@%p2 bra 	$L__BB0_28;
	and.b64  	%rd160, %rd6, -8;
	shl.b64 	%rd89, %rd170, 2;
	add.s64 	%rd90, %rd89, %rd1;
	add.s64 	%rd159, %rd90, 16;
	mov.f32 	%f67, 0f00000000;
	cvt.u32.u64 	%r5, %rd81;
$L__BB0_3:
	.pragma "nounroll";
	or.b64  	%rd91, %rd170, %rd81;
	and.b64  	%rd92, %rd91, -4294967296;
	setp.ne.s64 	%p3, %rd92, 0;
	@%p3 bra 	$L__BB0_5;
	cvt.u32.u64 	%r6, %rd170;
	rem.u32 	%r7, %r6, %r5;
	cvt.u64.u32 	%rd162, %r7;
	bra.uni 	$L__BB0_6;
$L__BB0_5:
	rem.u64 	%rd162, %rd170, %rd81;
$L__BB0_6:
	shl.b64 	%rd93, %rd162, 2;
	add.s64 	%rd94, %rd2, %rd93;
	ld.global.f32 	%f28, [%rd94];
	ld.global.f32 	%f29, [%rd159+-16];
	fma.rn.f32 	%f2, %f28, %f29, %f67;
	add.s64 	%rd16, %rd170, 1;
	or.b64  	%rd95, %rd16, %rd81;
	and.b64  	%rd96, %rd95, -4294967296;
	setp.ne.s64 	%p4, %rd96, 0;
	@%p4 bra 	$L__BB0_8;
	cvt.u32.u64 	%r9, %rd16;
	rem.u32 	%r10, %r9, %r5;
	cvt.u64.u32 	%rd163, %r10;
	bra.uni 	$L__BB0_9;
$L__BB0_8:
	rem.u64 	%rd163, %rd16, %rd81;
$L__BB0_9:
	shl.b64 	%rd97, %rd163, 2;
	add.s64 	%rd98, %rd2, %rd97;
	ld.global.f32 	%f30, [%rd98];
	ld.global.f32 	%f31, [%rd159+-12];
	fma.rn.f32 	%f3, %f30, %f31, %f2;
	add.s64 	%rd20, %rd170, 2;
	or.b64  	%rd99, %rd20, %rd81;
	and.b64  	%rd100, %rd99, -4294967296;
	setp.ne.s64 	%p5, %rd100, 0;
	@%p5 bra 	$L__BB0_11;
	cvt.u32.u64 	%r12, %rd20;
	rem.u32 	%r13, %r12, %r5;
	cvt.u64.u32 	%rd164, %r13;
	bra.uni 	$L__BB0_12;
$L__BB0_11:
	rem.u64 	%rd164, %rd20, %rd81;
$L__BB0_12:
	shl.b64 	%rd101, %rd164, 2;
	add.s64 	%rd102, %rd2, %rd101;
	ld.global.f32 	%f32, [%rd102];
	ld.global.f32 	%f33, [%rd159+-8];
	fma.rn.f32 	%f4, %f32, %f33, %f3;
	add.s64 	%rd24, %rd170, 3;
	or.b64  	%rd103, %rd24, %rd81;
	and.b64  	%rd104, %rd103, -4294967296;
	setp.ne.s64 	%p6, %rd104, 0;
	@%p6 bra 	$L__BB0_14;
	cvt.u32.u64 	%r15, %rd24;
	rem.u32 	%r16, %r15, %r5;
	cvt.u64.u32 	%rd165, %r16;
	bra.uni 	$L__BB0_15;
$L__BB0_14:
	rem.u64 	%rd165, %rd24, %rd81;
$L__BB0_15:
	shl.b64 	%rd105, %rd165, 2;
	add.s64 	%rd106, %rd2, %rd105;
	ld.global.f32 	%f34, [%rd106];
	ld.global.f32 	%f35, [%rd159+-4];
	fma.rn.f32 	%f5, %f34, %f35, %f4;
	add.s64 	%rd28, %rd170, 4;
	or.b64  	%rd107, %rd28, %rd81;
	and.b64  	%rd108, %rd107, -4294967296;
	setp.ne.s64 	%p7, %rd108, 0;
	@%p7 bra 	$L__BB0_17;
	cvt.u32.u64 	%r18, %rd28;
	rem.u32 	%r19, %r18, %r5;
	cvt.u64.u32 	%rd166, %r19;
	bra.uni 	$L__BB0_18;
$L__BB0_17:
	rem.u64 	%rd166, %rd28, %rd81;
$L__BB0_18:
	shl.b64 	%rd109, %rd166, 2;
	add.s64 	%rd110, %rd2, %rd109;
	ld.global.f32 	%f36, [%rd110];
	ld.global.f32 	%f37, [%rd159];
	fma.rn.f32 	%f6, %f36, %f37, %f5;
	add.s64 	%rd32, %rd170, 5;
	or.b64  	%rd111, %rd32, %rd81;
	and.b64  	%rd112, %rd111, -4294967296;
	setp.ne.s64 	%p8, %rd112, 0;
	@%p8 bra 	$L__BB0_20;
	cvt.u32.u64 	%r21, %rd32;
	rem.u32 	%r22, %r21, %r5;
	cvt.u64.u32 	%rd167, %r22;
	bra.uni 	$L__BB0_21;
$L__BB0_20:
	rem.u64 	%rd167, %rd32, %rd81;
$L__BB0_21:
	shl.b64 	%rd113, %rd167, 2;
	add.s64 	%rd114, %rd2, %rd113;
	ld.global.f32 	%f38, [%rd114];
	ld.global.f32 	%f39, [%rd159+4];
	fma.rn.f32 	%f7, %f38, %f39, %f6;
	add.s64 	%rd36, %rd170, 6;
	or.b64  	%rd115, %rd36, %rd81;
	and.b64  	%rd116, %rd115, -4294967296;
	setp.ne.s64 	%p9, %rd116, 0;
	@%p9 bra 	$L__BB0_23;
	cvt.u32.u64 	%r24, %rd36;
	rem.u32 	%r25, %r24, %r5;
	cvt.u64.u32 	%rd168, %r25;
	bra.uni 	$L__BB0_24;
$L__BB0_23:
	rem.u64 	%rd168, %rd36, %rd81;
$L__BB0_24:
	shl.b64 	%rd117, %rd168, 2;
	add.s64 	%rd118, %rd2, %rd117;
	ld.global.f32 	%f40, [%rd118];
	ld.global.f32 	%f41, [%rd159+8];
	fma.rn.f32 	%f8, %f40, %f41, %f7;
	add.s64 	%rd40, %rd170, 7;
	or.b64  	%rd119, %rd40, %rd81;
	and.b64  	%rd120, %rd119, -4294967296;
	setp.ne.s64 	%p10, %rd120, 0;
	@%p10 bra 	$L__BB0_26;
	cvt.u32.u64 	%r27, %rd40;
	rem.u32 	%r28, %r27, %r5;
	cvt.u64.u32 	%rd169, %r28;
	bra.uni 	$L__BB0_27;
$L__BB0_26:
	rem.u64 	%rd169, %rd40, %rd81;
$L__BB0_27:
	shl.b64 	%rd121, %rd169, 2;
	add.s64 	%rd122, %rd2, %rd121;
	ld.global.f32 	%f42, [%rd122];
	ld.global.f32 	%f43, [%rd159+12];
	fma.rn.f32 	%f67, %f42, %f43, %f8;
	add.s64 	%rd170, %rd170, 8;
	add.s64 	%rd160, %rd160, -8;
	add.s64 	%rd159, %rd159, 32;
	setp.ne.s64 	%p11, %rd160, 0;
	@%p11 bra 	$L__BB0_3;
$L__BB0_28:
	setp.eq.s64 	%p12, %rd7, 0;
	@%p12 bra 	$L__BB0_57;
	and.b64  	%rd48, %rd6, 3;
	setp.lt.u64 	%p13, %rd7, 4;
	@%p13 bra 	$L__BB0_43;
	or.b64  	%rd123, %rd170, %rd81;
	and.b64  	%rd124, %rd123, -4294967296;
	setp.ne.s64 	%p14, %rd124, 0;
	@%p14 bra 	$L__BB0_32;
	cvt.u32.u64 	%r29, %rd81;
	cvt.u32.u64 	%r30, %rd170;
	rem.u32 	%r31, %r30, %r29;
	cvt.u64.u32 	%rd171, %r31;
	bra.uni 	$L__BB0_33;
$L__BB0_32:
	rem.u64 	%rd171, %rd170, %rd81;
$L__BB0_33:
	shl.b64 	%rd125, %rd171, 2;
	add.s64 	%rd126, %rd2, %rd125;
	ld.global.f32 	%f45, [%rd126];
	shl.b64 	%rd127, %rd170, 2;
	add.s64 	%rd52, %rd1, %rd127;
	ld.global.f32 	%f46, [%rd52];
	fma.rn.f32 	%f12, %f45, %f46, %f67;
	add.s64 	%rd53, %rd170, 1;
	or.b64  	%rd128, %rd53, %rd81;
	and.b64  	%rd129, %rd128, -4294967296;
	setp.ne.s64 	%p15, %rd129, 0;
	@%p15 bra 	$L__BB0_35;
	cvt.u32.u64 	%r32, %rd81;
	cvt.u32.u64 	%r33, %rd53;
	rem.u32 	%r34, %r33, %r32;
	cvt.u64.u32 	%rd172, %r34;
	bra.uni 	$L__BB0_36;
$L__BB0_35:
	rem.u64 	%rd172, %rd53, %rd81;
$L__BB0_36:
	shl.b64 	%rd130, %rd172, 2;
	add.s64 	%rd131, %rd2, %rd130;
	ld.global.f32 	%f47, [%rd131];
	ld.global.f32 	%f48, [%rd52+4];
	fma.rn.f32 	%f13, %f47, %f48, %f12;
	add.s64 	%rd57, %rd170, 2;
	or.b64  	%rd132, %rd57, %rd81;
	and.b64  	%rd133, %rd132, -4294967296;
	setp.ne.s64 	%p16, %rd133, 0;
	@%p16 bra 	$L__BB0_38;
	cvt.u32.u64 	%r35, %rd81;
	cvt.u32.u64 	%r36, %rd57;
	rem.u32 	%r37, %r36, %r35;
	cvt.u64.u32 	%rd173, %r37;
	bra.uni 	$L__BB0_39;
$L__BB0_38:
	rem.u64 	%rd173, %rd57, %rd81;
$L__BB0_39:
	shl.b64 	%rd134, %rd173, 2;
	add.s64 	%rd135, %rd2, %rd134;
	ld.global.f32 	%f49, [%rd135];
	ld.global.f32 	%f50, [%rd52+8];
	fma.rn.f32 	%f14, %f49, %f50, %f13;
	add.s64 	%rd61, %rd170, 3;
	or.b64  	%rd136, %rd61, %rd81;
	and.b64  	%rd137, %rd136, -4294967296;
	setp.ne.s64 	%p17, %rd137, 0;
	@%p17 bra 	$L__BB0_41;
	cvt.u32.u64 	%r38, %rd81;
	cvt.u32.u64 	%r39, %rd61;
	rem.u32 	%r40, %r39, %r38;
	cvt.u64.u32 	%rd174, %r40;
	bra.uni 	$L__BB0_42;
$L__BB0_41:
	rem.u64 	%rd174, %rd61, %rd81;
$L__BB0_42:
	shl.b64 	%rd138, %rd174, 2;
	add.s64 	%rd139, %rd2, %rd138;
	ld.global.f32 	%f51, [%rd139];
	ld.global.f32 	%f52, [%rd52+12];
	fma.rn.f32 	%f67, %f51, %f52, %f14;
	add.s64 	%rd170, %rd170, 4;
$L__BB0_43:
	setp.eq.s64 	%p18, %rd48, 0;
	@%p18 bra 	$L__BB0_57;
	setp.eq.s64 	%p19, %rd48, 1;
	@%p19 bra 	$L__BB0_52;
	or.b64  	%rd140, %rd170, %rd81;
	and.b64  	%rd141, %rd140, -4294967296;
	setp.ne.s64 	%p20, %rd141, 0;
	@%p20 bra 	$L__BB0_47;
	cvt.u32.u64 	%r41, %rd81;
	cvt.u32.u64 	%r42, %rd170;
	rem.u32 	%r43, %r42, %r41;
	cvt.u64.u32 	%rd176, %r43;
	bra.uni 	$L__BB0_48;
$L__BB0_47:
	rem.u64 	%rd176, %rd170, %rd81;
$L__BB0_48:
	shl.b64 	%rd142, %rd176, 2;
	add.s64 	%rd143, %rd2, %rd142;
	ld.global.f32 	%f54, [%rd143];
	shl.b64 	%rd144, %rd170, 2;
	add.s64 	%rd70, %rd1, %rd144;
	ld.global.f32 	%f55, [%rd70];
	fma.rn.f32 	%f18, %f54, %f55, %f67;
	add.s64 	%rd71, %rd170, 1;
	or.b64  	%rd145, %rd71, %rd81;
	and.b64  	%rd146, %rd145, -4294967296;
	setp.ne.s64 	%p21, %rd146, 0;
	@%p21 bra 	$L__BB0_50;
	cvt.u32.u64 	%r44, %rd81;
	cvt.u32.u64 	%r45, %rd71;
	rem.u32 	%r46, %r45, %r44;
	cvt.u64.u32 	%rd177, %r46;
	bra.uni 	$L__BB0_51;
$L__BB0_50:
	rem.u64 	%rd177, %rd71, %rd81;
$L__BB0_51:
	shl.b64 	%rd147, %rd177, 2;
	add.s64 	%rd148, %rd2, %rd147;
	ld.global.f32 	%f56, [%rd148];
	ld.global.f32 	%f57, [%rd70+4];
	fma.rn.f32 	%f67, %f56, %f57, %f18;
	add.s64 	%rd170, %rd170, 2;
$L__BB0_52:
	and.b64  	%rd149, %rd6, 1;
	setp.eq.b64 	%p22, %rd149, 1;
	not.pred 	%p23, %p22;
	@%p23 bra 	$L__BB0_57;
	or.b64  	%rd150, %rd170, %rd81;
	and.b64  	%rd151, %rd150, -4294967296;
	setp.ne.s64 	%p24, %rd151, 0;
	@%p24 bra 	$L__BB0_55;
	cvt.u32.u64 	%r47, %rd81;
	cvt.u32.u64 	%r48, %rd170;
	rem.u32 	%r49, %r48, %r47;
	cvt.u64.u32 	%rd179, %r49;
	bra.uni 	$L__BB0_56;
$L__BB0_55:
	rem.u64 	%rd179, %rd170, %rd81;
$L__BB0_56:
	shl.b64 	%rd152, %rd179, 2;
	add.s64 	%rd153, %rd2, %rd152;
	ld.global.f32 	%f58, [%rd153];
	shl.b64 	%rd154, %rd170, 2;
	add.s64 	%rd155, %rd1, %rd154;
	ld.global.f32 	%f59, [%rd155];
	fma.rn.f32 	%f67, %f58, %f59, %f67;
$L__BB0_57:
	cvta.to.global.u64 	%rd156, %rd80;
	mul.wide.u32 	%rd157, %r1, 4;
	add.s64 	%rd158, %rd156, %rd157;
	st.global.f32 	[%rd158], %f67;
	ret;

}


// ===== COMPILED SASS (sm_100) =====

	.target	sm_100

	.elftype	@"ET_EXEC"


//--------------------- .note.nv.tkinfo           --------------------------
	.section	.note.nv.tkinfo,"",@"SHT_NOTE"
	.sectionflags	@"SHF_NOTE_NV_TKINFO"
	.tkinfo
        /*0018*/ 	.word	0x00000002
        /*0030*/ 	.string	""
        /*0030*/ 	.string	"ptxas"
        /*0030*/ 	.string	"Cuda compilation tools, release 13.0, V13.0.88"
        /*0030*/ 	.string	"Build cuda_13.0.r13.0/compiler.36424714_0"
        /*0030*/ 	.string	"-arch sm_100 -m 64 "



//--------------------- .note.nv.cuinfo           --------------------------
	.section	.note.nv.cuinfo,"",@"SHT_NOTE"
	.sectionflags	@"SHF_NOTE_NV_CUINFO"
        /*0018*/ 	.short	0x0002
        /*001a*/ 	.short	0x0064
        /*001c*/ 	.short	0x0082
	.zero		2


//--------------------- .nv.info                  --------------------------
	.section	.nv.info,"",@"SHT_CUDA_INFO"
	.align	4


	//----- nvinfo : EIATTR_REGCOUNT
	.align		4
        /*0000*/ 	.byte	0x04, 0x2f
        /*0002*/ 	.short	(.L_1 - .L_0)
	.align		4
.L_0:
        /*0004*/ 	.word	index@(_Z18matrix_vec_productPfS_S_m)
        /*0008*/ 	.word	0x0000001a


	//----- nvinfo : EIATTR_FRAME_SIZE
	.align		4
.L_1:
        /*000c*/ 	.byte	0x04, 0x11
        /*000e*/ 	.short	(.L_3 - .L_2)
	.align		4
.L_2:
        /*0010*/ 	.word	index@($__internal_0_$__cuda_sm20_rem_u64)
        /*0014*/ 	.word	0x00000000


	//----- nvinfo : EIATTR_FRAME_SIZE
	.align		4
.L_3:
        /*0018*/ 	.byte	0x04, 0x11
        /*001a*/ 	.short	(.L_5 - .L_4)
	.align		4
.L_4:
        /*001c*/ 	.word	index@(_Z18matrix_vec_productPfS_S_m)
        /*0020*/ 	.word	0x00000000


	//----- nvinfo : EIATTR_MIN_STACK_SIZE
	.align		4
.L_5:
        /*0024*/ 	.byte	0x04, 0x12
        /*0026*/ 	.short	(.L_7 - .L_6)
	.align		4
.L_6:
        /*0028*/ 	.word	index@(_Z18matrix_vec_productPfS_S_m)
        /*002c*/ 	.word	0x00000000
.L_7:


//--------------------- .nv.compat                --------------------------
	.section	.nv.compat,"",@"SHT_CUDA_COMPAT_INFO"
	.align	4
        /*0000*/ 	.byte	0x02, 0x09, 0x00, 0x00, 0x02, 0x02, 0x01, 0x00, 0x02, 0x05, 0x05, 0x00, 0x03, 0x07, 0x01, 0x01
        /*0010*/ 	.byte	0x02, 0x03, 0x00, 0x00, 0x02, 0x06, 0x01, 0x00, 0x04, 0x0b, 0x08, 0x00, 0x09, 0x00, 0x00, 0x00
        /*0020*/ 	.byte	0x00, 0x00, 0x00, 0x00


//--------------------- .nv.info._Z18matrix_vec_productPfS_S_m --------------------------
	.section	.nv.info._Z18matrix_vec_productPfS_S_m,"",@"SHT_CUDA_INFO"
	.sectionflags	@""
	.align	4


	//----- nvinfo : EIATTR_CUDA_API_VERSION
	.align		4
        /*0000*/ 	.byte	0x04, 0x37
        /*0002*/ 	.short	(.L_9 - .L_8)
.L_8:
        /*0004*/ 	.word	0x00000082


	//----- nvinfo : EIATTR_KPARAM_INFO
	.align		4
.L_9:
        /*0008*/ 	.byte	0x04, 0x17
        /*000a*/ 	.short	(.L_11 - .L_10)
.L_10:
        /*000c*/ 	.word	0x00000000
        /*0010*/ 	.short	0x0003
        /*0012*/ 	.short	0x0018
        /*0014*/ 	.byte	0x00, 0xf0, 0x21, 0x00


	//----- nvinfo : EIATTR_KPARAM_INFO
	.align		4
.L_11:
        /*0018*/ 	.byte	0x04, 0x17
        /*001a*/ 	.short	(.L_13 - .L_12)
.L_12:
        /*001c*/ 	.word	0x00000000
        /*0020*/ 	.short	0x0002
        /*0022*/ 	.short	0x0010
        /*0024*/ 	.byte	0x00, 0xf5, 0x21, 0x00


	//----- nvinfo : EIATTR_KPARAM_INFO
	.align		4
.L_13:
        /*0028*/ 	.byte	0x04, 0x17
        /*002a*/ 	.short	(.L_15 - .L_14)
.L_14:
        /*002c*/ 	.word	0x00000000
        /*0030*/ 	.short	0x0001
        /*0032*/ 	.short	0x0008
        /*0034*/ 	.byte	0x00, 0xf5, 0x21, 0x00


	//----- nvinfo : EIATTR_KPARAM_INFO
	.align		4
.L_15:
        /*0038*/ 	.byte	0x04, 0x17
        /*003a*/ 	.short	(.L_17 - .L_16)
.L_16:
        /*003c*/ 	.word	0x00000000
        /*0040*/ 	.short	0x0000
        /*0042*/ 	.short	0x0000
        /*0044*/ 	.byte	0x00, 0xf5, 0x21, 0x00


	//----- nvinfo : EIATTR_SPARSE_MMA_MASK
	.align		4
.L_17:
        /*0048*/ 	.byte	0x03, 0x50
        /*004a*/ 	.short	0x0000


	//----- nvinfo : EIATTR_MAXREG_COUNT
	.align		4
        /*004c*/ 	.byte	0x03, 0x1b
        /*004e*/ 	.short	0x00ff


	//----- nvinfo : EIATTR_MERCURY_ISA_VERSION
	.align		4
        /*0050*/ 	.byte	0x03, 0x5f
        /*0052*/ 	.short	0x0101


	//----- nvinfo : EIATTR_VRC_CTA_INIT_COUNT
	.align		4
        /*0054*/ 	.byte	0x02, 0x4a
	.zero		1
	.zero		1


	//----- nvinfo : EIATTR_EXIT_INSTR_OFFSETS
	.align		4
        /*0058*/ 	.byte	0x04, 0x1c
        /*005a*/ 	.short	(.L_19 - .L_18)


	//   ....[0]....
.L_18:
        /*005c*/ 	.word	0x00002700


	//----- nvinfo : EIATTR_CRS_STACK_SIZE
	.align		4
.L_19:
        /*0060*/ 	.byte	0x04, 0x1e
        /*0062*/ 	.short	(.L_21 - .L_20)
.L_20:
        /*0064*/ 	.word	0x00000000


	//----- nvinfo : EIATTR_CBANK_PARAM_SIZE
	.align		4
.L_21:
        /*0068*/ 	.byte	0x03, 0x19
        /*006a*/ 	.short	0x0020


	//----- nvinfo : EIATTR_PARAM_CBANK
	.align		4
        /*006c*/ 	.byte	0x04, 0x0a
        /*006e*/ 	.short	(.L_23 - .L_22)
	.align		4
.L_22:
        /*0070*/ 	.word	index@(.nv.constant0._Z18matrix_vec_productPfS_S_m)
        /*0074*/ 	.short	0x0380
        /*0076*/ 	.short	0x0020


	//----- nvinfo : EIATTR_SW_WAR
	.align		4
.L_23:
        /*0078*/ 	.byte	0x04, 0x36
        /*007a*/ 	.short	(.L_25 - .L_24)
.L_24:
        /*007c*/ 	.word	0x00000008
.L_25:


//--------------------- .nv.callgraph             --------------------------
	.section	.nv.callgraph,"",@"SHT_CUDA_CALLGRAPH"
	.align	4
	.sectionentsize	8
	.align		4
        /*0000*/ 	.word	0x00000000
	.align		4
        /*0004*/ 	.word	0xffffffff
	.align		4
        /*0008*/ 	.word	0x00000000
	.align		4
        /*000c*/ 	.word	0xfffffffe
	.align		4
        /*0010*/ 	.word	0x00000000
	.align		4
        /*0014*/ 	.word	0xfffffffd
	.align		4
        /*0018*/ 	.word	0x00000000
	.align		4
        /*001c*/ 	.word	0xfffffffc


//--------------------- .text._Z18matrix_vec_productPfS_S_m --------------------------
	.section	.text._Z18matrix_vec_productPfS_S_m,"ax",@progbits
	.align	128
        .global         _Z18matrix_vec_productPfS_S_m
        .type           _Z18matrix_vec_productPfS_S_m,@function
        .size           _Z18matrix_vec_productPfS_S_m,(.L_x_55 - _Z18matrix_vec_productPfS_S_m)
        .other          _Z18matrix_vec_productPfS_S_m,@"STO_CUDA_ENTRY STV_DEFAULT"
_Z18matrix_vec_productPfS_S_m:
.text._Z18matrix_vec_productPfS_S_m:
[----:B------:R-:W-:Y:S01]  /*0000*/  LDC R1, c[0x0][0x37c] ;  /* 0x0000df00ff017b82 */ /* 0x000fe20000000800 */
[----:B------:R-:W0:Y:S01]  /*0010*/  S2R R3, SR_TID.X ;  /* 0x0000000000037919 */ /* 0x000e220000002100 */
[----:B------:R-:W1:Y:S01]  /*0020*/  LDCU.64 UR6, c[0x0][0x398] ;  /* 0x00007300ff0677ac */ /* 0x000e620008000a00 */
[----:B------:R-:W-:Y:S01]  /*0030*/  BSSY.RECONVERGENT B0, `(.L_x_0) ;  /* 0x0000269000007945 */ /* 0x000fe20003800200 */
[----:B------:R-:W-:Y:S01]  /*0040*/  IMAD.MOV.U32 R13, RZ, RZ, RZ ;  /* 0x000000ffff0d7224 */ /* 0x000fe200078e00ff */
[----:B------:R-:W0:Y:S01]  /*0050*/  S2R R0, SR_CTAID.X ;  /* 0x0000000000007919 */ /* 0x000e220000002500 */
[----:B------:R-:W0:Y:S01]  /*0060*/  LDCU UR5, c[0x0][0x370] ;  /* 0x00006e00ff0577ac */ /* 0x000e220008000800 */
[----:B------:R-:W2:Y:S01]  /*0070*/  LDCU UR14, c[0x0][0x39c] ;  /* 0x00007380ff0e77ac */ /* 0x000ea20008000800 */
[----:B------:R-:W3:Y:S01]  /*0080*/  LDCU UR15, c[0x0][0x398] ;  /* 0x00007300ff0f77ac */ /* 0x000ee20008000800 */
[----:B------:R-:W4:Y:S01]  /*0090*/  LDCU.64 UR12, c[0x0][0x388] ;  /* 0x00007100ff0c77ac */ /* 0x000f220008000a00 */
[----:B-1----:R-:W-:-:S02]  /*00a0*/  UIMAD UR4, UR7, UR6, URZ ;  /* 0x00000006070472a4 */ /* 0x002fc4000f8e02ff */
[----:B------:R-:W-:Y:S02]  /*00b0*/  UIMAD.WIDE.U32 UR8, UR6, UR6, URZ ;  /* 0x00000006060872a5 */ /* 0x000fe4000f8e00ff */
[----:B------:R-:W-:Y:S01]  /*00c0*/  UIMAD UR4, UR6, UR7, UR4 ;  /* 0x00000007060472a4 */ /* 0x000fe2000f8e0204 */
[----:B------:R-:W1:Y:S03]  /*00d0*/  LDCU.64 UR6, c[0x0][0x358] ;  /* 0x00006b00ff0677ac */ /* 0x000e660008000a00 */
[----:B------:R-:W-:Y:S01]  /*00e0*/  UIADD3 UR4, UPT, UPT, UR9, UR4, URZ ;  /* 0x0000000409047290 */ /* 0x000fe2000fffe0ff */
[----:B0-----:R-:W-:-:S05]  /*00f0*/  IMAD R2, R0, UR5, R3 ;  /* 0x0000000500027c24 */ /* 0x001fca000f8e0203 */
[----:B------:R-:W-:Y:S01]  /*0100*/  IMAD.U32 R3, RZ, RZ, UR4 ;  /* 0x00000004ff037e24 */ /* 0x000fe2000f8e00ff */
[----:B------:R-:W-:-:S04]  /*0110*/  ISETP.LT.U32.AND P0, PT, R2, UR8, PT ;  /* 0x0000000802007c0c */ /* 0x000fc8000bf01070 */
[----:B------:R-:W-:-:S13]  /*0120*/  ISETP.GT.U32.AND.EX P0, PT, R3, RZ, PT, P0 ;  /* 0x000000ff0300720c */ /* 0x000fda0003f04100 */
[----:B-1234-:R-:W-:Y:S05]  /*0130*/  @!P0 BRA `(.L_x_1) ;  /* 0x0000002400608947 */ /* 0x01efea0003800000 */
[----:B------:R-:W-:Y:S01]  /*0140*/  IADD3 R4, P1, PT, R2, UR5, RZ ;  /* 0x0000000502047c10 */ /* 0x000fe2000ff3e0ff */
[----:B------:R-:W-:Y:S01]  /*0150*/  IMAD.MOV.U32 R3, RZ, RZ, RZ ;  /* 0x000000ffff037224 */ /* 0x000fe200078e00ff */
[----:B------:R-:W0:Y:S01]  /*0160*/  LDC R5, c[0x0][0x39c] ;  /* 0x0000e700ff057b82 */ /* 0x000e220000000800 */
[----:B------:R-:W-:Y:S01]  /*0170*/  BSSY.RECONVERGENT B1, `(.L_x_2) ;  /* 0x0000135000017945 */ /* 0x000fe20003800200 */
[----:B------:R-:W-:Y:S01]  /*0180*/  ISETP.LT.U32.AND P0, PT, R4, UR8, PT ;  /* 0x0000000804007c0c */ /* 0x000fe2000bf01070 */
[----:B------:R-:W-:Y:S01]  /*0190*/  IMAD.X R9, RZ, RZ, R3, P1 ;  /* 0x000000ffff097224 */ /* 0x000fe200008e0603 */
[----:B------:R-:W-:Y:S01]  /*01a0*/  IADD3 R7, P1, PT, R2, 0x1, RZ ;  /* 0x0000000102077810 */ /* 0x000fe20007f3e0ff */
[----:B------:R-:W-:-:S03]  /*01b0*/  HFMA2 R13, -RZ, RZ, 0, 0 ;  /* 0x00000000ff0d7431 */ /* 0x000fc600000001ff */
[----:B------:R-:W-:Y:S01]  /*01c0*/  ISETP.LT.U32.AND.EX P0, PT, R9, UR4, PT, P0 ;  /* 0x0000000409007c0c */ /* 0x000fe2000bf01100 */
[----:B------:R-:W-:-:S03]  /*01d0*/  IMAD.X R8, RZ, RZ, R3, P1 ;  /* 0x000000ffff087224 */ /* 0x000fc600008e0603 */
[----:B------:R-:W-:Y:S02]  /*01e0*/  SEL R4, R4, UR8, P0 ;  /* 0x0000000804047c07 */ /* 0x000fe40008000000 */
[----:B------:R-:W-:Y:S02]  /*01f0*/  SEL R9, R9, UR4, P0 ;  /* 0x0000000409097c07 */ /* 0x000fe40008000000 */
[----:B------:R-:W-:-:S04]  /*0200*/  ISETP.GT.U32.AND P0, PT, R4, R7, PT ;  /* 0x000000070400720c */ /* 0x000fc80003f04070 */
[----:B------:R-:W-:-:S04]  /*0210*/  ISETP.GT.U32.AND.EX P0, PT, R9, R8, PT, P0 ;  /* 0x000000080900720c */ /* 0x000fc80003f04100 */
[----:B------:R-:W-:Y:S02]  /*0220*/  SEL R7, R4, R7, P0 ;  /* 0x0000000704077207 */ /* 0x000fe40000000000 */
[----:B------:R-:W-:Y:S01]  /*0230*/  SEL R8, R9, R8, P0 ;  /* 0x0000000809087207 */ /* 0x000fe20000000000 */
[----:B------:R-:W1:Y:S01]  /*0240*/  LDC R4, c[0x0][0x398] ;  /* 0x0000e600ff047b82 */ /* 0x000e620000000800 */
[----:B------:R-:W-:-:S04]  /*0250*/  IADD3 R6, P1, PT, -R7, R2, RZ ;  /* 0x0000000207067210 */ /* 0x000fc80007f3e1ff */
[----:B------:R-:W-:Y:S01]  /*0260*/  ISETP.GT.U32.AND P0, PT, R6, -0x8, PT ;  /* 0xfffffff80600780c */ /* 0x000fe20003f04070 */
[----:B------:R-:W-:-:S05]  /*0270*/  IMAD.X R6, R3, 0x1, ~R8, P1 ;  /* 0x0000000103067824 */ /* 0x000fca00008e0e08 */
[----:B------:R-:W-:Y:S02]  /*0280*/  ISETP.GT.U32.AND.EX P0, PT, R6, -0x1, PT, P0 ;  /* 0xffffffff0600780c */ /* 0x000fe40003f04100 */
[----:B------:R-:W-:-:S04]  /*0290*/  IADD3 R6, P1, PT, R7, -R2, RZ ;  /* 0x8000000207067210 */ /* 0x000fc80007f3e0ff */
[----:B------:R-:W-:Y:S01]  /*02a0*/  LOP3.LUT R7, R6, 0x7, RZ, 0xc0, !PT ;  /* 0x0000000706077812 */ /* 0x000fe200078ec0ff */
[----:B------:R-:W-:-:S06]  /*02b0*/  IMAD.X R8, R8, 0x1, ~R3, P1 ;  /* 0x0000000108087824 */ /* 0x000fcc00008e0e03 */
[----:B0-----:R-:W-:Y:S05]  /*02c0*/  @P0 BRA `(.L_x_3) ;  /* 0x00000010007c0947 */ /* 0x001fea0003800000 */
[----:B------:R-:W0:Y:S01]  /*02d0*/  LDCU.64 UR10, c[0x0][0x380] ;  /* 0x00007000ff0a77ac */ /* 0x000e220008000a00 */
[----:B------:R-:W-:Y:S01]  /*02e0*/  LOP3.LUT R9, R6, 0xfffffff8, RZ, 0xc0, !PT ;  /* 0xfffffff806097812 */ /* 0x000fe200078ec0ff */
[----:B------:R-:W-:Y:S01]  /*02f0*/  IMAD.MOV.U32 R13, RZ, RZ, RZ ;  /* 0x000000ffff0d7224 */ /* 0x000fe200078e00ff */
[----:B0-----:R-:W-:-:S04]  /*0300*/  LEA R14, P0, R2, UR10, 0x2 ;  /* 0x0000000a020e7c11 */ /* 0x001fc8000f8010ff */
[----:B------:R-:W-:Y:S02]  /*0310*/  IADD3 R14, P1, PT, R14, 0x10, RZ ;  /* 0x000000100e0e7810 */ /* 0x000fe40007f3e0ff */
[----:B------:R-:W-:-:S05]  /*0320*/  LEA.HI.X R15, R2, UR11, R3, 0x2, P0 ;  /* 0x0000000b020f7c11 */ /* 0x000fca00080f1403 */
[----:B------:R-:W-:-:S07]  /*0330*/  IMAD.X R15, RZ, RZ, R15, P1 ;  /* 0x000000ffff0f7224 */ /* 0x000fce00008e060f */
.L_x_28:
[----:B------:R-:W-:Y:S01]  /*0340*/  LOP3.LUT R10, R3, UR14, RZ, 0xfc, !PT ;  /* 0x0000000e030a7c12 */ /* 0x000fe2000f8efcff */
[----:B------:R-:W-:Y:S03]  /*0350*/  BSSY.RECONVERGENT B2, `(.L_x_4) ;  /* 0x000001a000027945 */ /* 0x000fe60003800200 */
[----:B------:R-:W-:-:S13]  /*0360*/  ISETP.NE.U32.AND P0, PT, R10, RZ, PT ;  /* 0x000000ff0a00720c */ /* 0x000fda0003f05070 */
[----:B------:R-:W-:Y:S05]  /*0370*/  @P0 BRA `(.L_x_5) ;  /* 0x00000000004c0947 */ /* 0x000fea0003800000 */
[----:B------:R-:W0:Y:S01]  /*0380*/  I2F.U32.RP R12, UR15 ;  /* 0x0000000f000c7d06 */ /* 0x000e220008209000 */
[----:B------:R-:W-:-:S07]  /*0390*/  ISETP.NE.U32.AND P1, PT, RZ, UR15, PT ;  /* 0x0000000fff007c0c */ /* 0x000fce000bf25070 */
[----:B0-----:R-:W0:Y:S02]  /*03a0*/  MUFU.RCP R12, R12 ;  /* 0x0000000c000c7308 */ /* 0x001e240000001000 */
[----:B0-----:R-:W-:-:S06]  /*03b0*/  VIADD R10, R12, 0xffffffe ;  /* 0x0ffffffe0c0a7836 */ /* 0x001fcc0000000000 */
[----:B------:R0:W2:Y:S02]  /*03c0*/  F2I.FTZ.U32.TRUNC.NTZ R11, R10 ;  /* 0x0000000a000b7305 */ /* 0x0000a4000021f000 */
[----:B0-----:R-:W-:Y:S02]  /*03d0*/  IMAD.MOV.U32 R10, RZ, RZ, RZ ;  /* 0x000000ffff0a7224 */ /* 0x001fe400078e00ff */
[----:B--2---:R-:W-:-:S04]  /*03e0*/  IMAD.MOV R17, RZ, RZ, -R11 ;  /* 0x000000ffff117224 */ /* 0x004fc800078e0a0b */
[----:B------:R-:W-:-:S04]  /*03f0*/  IMAD R17, R17, UR15, RZ ;  /* 0x0000000f11117c24 */ /* 0x000fc8000f8e02ff */
[----:B------:R-:W-:-:S04]  /*0400*/  IMAD.HI.U32 R11, R11, R17, R10 ;  /* 0x000000110b0b7227 */ /* 0x000fc800078e000a */
[----:B------:R-:W-:Y:S02]  /*0410*/  IMAD.MOV.U32 R17, RZ, RZ, RZ ;  /* 0x000000ffff117224 */ /* 0x000fe400078e00ff */
[----:B------:R-:W-:-:S05]  /*0420*/  IMAD.HI.U32 R11, R11, R2, RZ ;  /* 0x000000020b0b7227 */ /* 0x000fca00078e00ff */
[----:B------:R-:W-:-:S05]  /*0430*/  IADD3 R11, PT, PT, -R11, RZ, RZ ;  /* 0x000000ff0b0b7210 */ /* 0x000fca0007ffe1ff */
[----:B------:R-:W-:-:S05]  /*0440*/  IMAD R16, R11, UR15, R2 ;  /* 0x0000000f0b107c24 */ /* 0x000fca000f8e0202 */
[----:B------:R-:W-:-:S13]  /*0450*/  ISETP.GE.U32.AND P0, PT, R16, UR15, PT ;  /* 0x0000000f10007c0c */ /* 0x000fda000bf06070 */
[----:B------:R-:W-:-:S05]  /*0460*/  @P0 VIADD R16, R16, -UR15 ;  /* 0x8000000f10100c36 */ /* 0x000fca0008000000 */
[----:B------:R-:W-:-:S13]  /*0470*/  ISETP.GE.U32.AND P0, PT, R16, UR15, PT ;  /* 0x0000000f10007c0c */ /* 0x000fda000bf06070 */
[----:B------:R-:W-:Y:S01]  /*0480*/  @P0 VIADD R16, R16, -UR15 ;  /* 0x8000000f10100c36 */ /* 0x000fe20008000000 */
[----:B------:R-:W-:Y:S01]  /*0490*/  @!P1 LOP3.LUT R16, RZ, UR15, RZ, 0x33, !PT ;  /* 0x0000000fff109c12 */ /* 0x000fe2000f8e33ff */
[----:B------:R-:W-:Y:S06]  /*04a0*/  BRA `(.L_x_6) ;  /* 0x0000000000107947 */ /* 0x000fec0003800000 */
.L_x_5:
[----:B------:R-:W-:Y:S01]  /*04b0*/  IMAD.MOV.U32 R10, RZ, RZ, R2 ;  /* 0x000000ffff0a7224 */ /* 0x000fe200078e0002 */
[----:B------:R-:W-:Y:S01]  /*04c0*/  MOV R12, 0x4f0 ;  /* 0x000004f0000c7802 */ /* 0x000fe20000000f00 */
[----:B------:R-:W-:-:S07]  /*04d0*/  IMAD.MOV.U32 R11, RZ, RZ, R3 ;  /* 0x000000ffff0b7224 */ /* 0x000fce00078e0003 */
[----:B-1----:R-:W-:Y:S05]  /*04e0*/  CALL.REL.NOINC `($__internal_0_$__cuda_sm20_rem_u64) ;  /* 0x0000002000887944 */ /* 0x002fea0003c00000 */
.L_x_6:
[----:B------:R-:W-:Y:S05]  /*04f0*/  BSYNC.RECONVERGENT B2 ;  /* 0x0000000000027941 */ /* 0x000fea0003800200 */
.L_x_4:
[C---:B------:R-:W-:Y:S01]  /*0500*/  LEA R10, P0, R16.reuse, UR12, 0x2 ;  /* 0x0000000c100a7c11 */ /* 0x040fe2000f8010ff */
[----:B------:R-:W2:Y:S03]  /*0510*/  LDG.E R12, desc[UR6][R14.64+-0x10] ;  /* 0xfffff0060e0c7981 */ /* 0x000ea6000c1e1900 */
[----:B------:R-:W-:-:S05]  /*0520*/  LEA.HI.X R11, R16, UR13, R17, 0x2, P0 ;  /* 0x0000000d100b7c11 */ /* 0x000fca00080f1411 */
[----:B------:R0:W2:Y:S01]  /*0530*/  LDG.E R10, desc[UR6][R10.64] ;  /* 0x000000060a0a7981 */ /* 0x0000a2000c1e1900 */
[----:B------:R-:W-:-:S05]  /*0540*/  IADD3 R17, P0, PT, R2, 0x1, RZ ;  /* 0x0000000102117810 */ /* 0x000fca0007f1e0ff */
[----:B0-----:R-:W-:-:S05]  /*0550*/  IMAD.X R11, RZ, RZ, R3, P0 ;  /* 0x000000ffff0b7224 */ /* 0x001fca00000e0603 */
[----:B------:R-:W-:-:S04]  /*0560*/  LOP3.LUT R16, R11, UR14, RZ, 0xfc, !PT ;  /* 0x0000000e0b107c12 */ /* 0x000fc8000f8efcff */
[----:B------:R-:W-:Y:S01]  /*0570*/  ISETP.NE.U32.AND P0, PT, R16, RZ, PT ;  /* 0x000000ff1000720c */ /* 0x000fe20003f05070 */
[----:B------:R-:W-:Y:S01]  /*0580*/  BSSY.RECONVERGENT B2, `(.L_x_7) ;  /* 0x0000019000027945 */ /* 0x000fe20003800200 */
[----:B--2---:R-:W-:-:S11]  /*0590*/  FFMA R13, R10, R12, R13 ;  /* 0x0000000c0a0d7223 */ /* 0x004fd6000000000d */
[----:B------:R-:W-:Y:S05]  /*05a0*/  @P0 BRA `(.L_x_8) ;  /* 0x00000000004c0947 */ /* 0x000fea0003800000 */
[----:B------:R-:W0:Y:S01]  /*05b0*/  I2F.U32.RP R12, UR15 ;  /* 0x0000000f000c7d06 */ /* 0x000e220008209000 */
[----:B------:R-:W-:Y:S01]  /*05c0*/  IMAD.MOV.U32 R10, RZ, RZ, RZ ;  /* 0x000000ffff0a7224 */ /* 0x000fe200078e00ff */
[----:B------:R-:W-:-:S06]  /*05d0*/  ISETP.NE.U32.AND P1, PT, RZ, UR15, PT ;  /* 0x0000000fff007c0c */ /* 0x000fcc000bf25070 */
[----:B0-----:R-:W0:Y:S02]  /*05e0*/  MUFU.RCP R12, R12 ;  /* 0x0000000c000c7308 */ /* 0x001e240000001000 */
[----:B0-----:R-:W-:-:S06]  /*05f0*/  IADD3 R11, PT, PT, R12, 0xffffffe, RZ ;  /* 0x0ffffffe0c0b7810 */ /* 0x001fcc0007ffe0ff */
[----:B------:R-:W0:Y:S02]  /*0600*/  F2I.FTZ.U32.TRUNC.NTZ R11, R11 ;  /* 0x0000000b000b7305 */ /* 0x000e24000021f000 */
[----:B0-----:R-:W-:-:S04]  /*0610*/  IMAD.MOV R19, RZ, RZ, -R11 ;  /* 0x000000ffff137224 */ /* 0x001fc800078e0a0b */
[----:B------:R-:W-:-:S04]  /*0620*/  IMAD R19, R19, UR15, RZ ;  /* 0x0000000f13137c24 */ /* 0x000fc8000f8e02ff */
[----:B------:R-:W-:-:S06]  /*0630*/  IMAD.HI.U32 R10, R11, R19, R10 ;  /* 0x000000130b0a7227 */ /* 0x000fcc00078e000a */
[----:B------:R-:W-:-:S04]  /*0640*/  IMAD.HI.U32 R10, R10, R17, RZ ;  /* 0x000000110a0a7227 */ /* 0x000fc800078e00ff */
[----:B------:R-:W-:-:S04]  /*0650*/  IMAD.MOV R10, RZ, RZ, -R10 ;  /* 0x000000ffff0a7224 */ /* 0x000fc800078e0a0a */
[----:B------:R-:W-:Y:S01]  /*0660*/  IMAD R16, R10, UR15, R17 ;  /* 0x0000000f0a107c24 */ /* 0x000fe2000f8e0211 */
[----:B------:R-:W-:-:S04]  /*0670*/  MOV R17, RZ ;  /* 0x000000ff00117202 */ /* 0x000fc80000000f00 */
[----:B------:R-:W-:-:S13]  /*0680*/  ISETP.GE.U32.AND P0, PT, R16, UR15, PT ;  /* 0x0000000f10007c0c */ /* 0x000fda000bf06070 */
[----:B------:R-:W-:-:S05]  /*0690*/  @P0 VIADD R16, R16, -UR15 ;  /* 0x8000000f10100c36 */ /* 0x000fca0008000000 */
[----:B------:R-:W-:-:S13]  /*06a0*/  ISETP.GE.U32.AND P0, PT, R16, UR15, PT ;  /* 0x0000000f10007c0c */ /* 0x000fda000bf06070 */
[----:B------:R-:W-:Y:S01]  /*06b0*/  @P0 VIADD R16, R16, -UR15 ;  /* 0x8000000f10100c36 */ /* 0x000fe20008000000 */
[----:B------:R-:W-:Y:S01]  /*06c0*/  @!P1 LOP3.LUT R16, RZ, UR15, RZ, 0x33, !PT ;  /* 0x0000000fff109c12 */ /* 0x000fe2000f8e33ff */
[----:B------:R-:W-:Y:S06]  /*06d0*/  BRA `(.L_x_9) ;  /* 0x00000000000c7947 */ /* 0x000fec0003800000 */
.L_x_8:
[----:B------:R-:W-:Y:S01]  /*06e0*/  IMAD.MOV.U32 R10, RZ, RZ, R17 ;  /* 0x000000ffff0a7224 */ /* 0x000fe200078e0011 */
[----:B------:R-:W-:-:S07]  /*06f0*/  MOV R12, 0x710 ;  /* 0x00000710000c7802 */ /* 0x000fce0000000f00 */
[----:B-1----:R-:W-:Y:S05]  /*0700*/  CALL.REL.NOINC `($__internal_0_$__cuda_sm20_rem_u64) ;  /* 0x0000002000007944 */ /* 0x002fea0003c00000 */
.L_x_9:
[----:B------:R-:W-:Y:S05]  /*0710*/  BSYNC.RECONVERGENT B2 ;  /* 0x0000000000027941 */ /* 0x000fea0003800200 */
.L_x_7:
        /* <DEDUP_REMOVED lines=15> */
[----:B0-----:R-:W-:-:S06]  /*0810*/  VIADD R11, R12, 0xffffffe ;  /* 0x0ffffffe0c0b7836 */ /* 0x001fcc0000000000 */
[----:B------:R-:W0:Y:S02]  /*0820*/  F2I.FTZ.U32.TRUNC.NTZ R11, R11 ;  /* 0x0000000b000b7305 */ /* 0x000e24000021f000 */
[----:B0-----:R-:W-:-:S04]  /*0830*/  IMAD.MOV R19, RZ, RZ, -R11 ;  /* 0x000000ffff137224 */ /* 0x001fc800078e0a0b */
[----:B------:R-:W-:-:S04]  /*0840*/  IMAD R19, R19, UR15, RZ ;  /* 0x0000000f13137c24 */ /* 0x000fc8000f8e02ff */
[----:B------:R-:W-:-:S06]  /*0850*/  IMAD.HI.U32 R10, R11, R19, R10 ;  /* 0x000000130b0a7227 */ /* 0x000fcc00078e000a */
[----:B------:R-:W-:-:S05]  /*0860*/  IMAD.HI.U32 R10, R10, R17, RZ ;  /* 0x000000110a0a7227 */ /* 0x000fca00078e00ff */
[----:B------:R-:W-:-:S05]  /*0870*/  IADD3 R10, PT, PT, -R10, RZ, RZ ;  /* 0x000000ff0a0a7210 */ /* 0x000fca0007ffe1ff */
[----:B------:R-:W-:Y:S02]  /*0880*/  IMAD R16, R10, UR15, R17 ;  /* 0x0000000f0a107c24 */ /* 0x000fe4000f8e0211 */
[----:B------:R-:W-:-:S03]  /*0890*/  IMAD.MOV.U32 R17, RZ, RZ, RZ ;  /* 0x000000ffff117224 */ /* 0x000fc600078e00ff */
[----:B------:R-:W-:-:S13]  /*08a0*/  ISETP.GE.U32.AND P0, PT, R16, UR15, PT ;  /* 0x0000000f10007c0c */ /* 0x000fda000bf06070 */
[----:B------:R-:W-:-:S05]  /*08b0*/  @P0 VIADD R16, R16, -UR15 ;  /* 0x8000000f10100c36 */ /* 0x000fca0008000000 */
[----:B------:R-:W-:-:S13]  /*08c0*/  ISETP.GE.U32.AND P0, PT, R16, UR15, PT ;  /* 0x0000000f10007c0c */ /* 0x000fda000bf06070 */
[----:B------:R-:W-:Y:S01]  /*08d0*/  @P0 VIADD R16, R16, -UR15 ;  /* 0x8000000f10100c36 */ /* 0x000fe20008000000 */
[----:B------:R-:W-:Y:S01]  /*08e0*/  @!P1 LOP3.LUT R16, RZ, UR15, RZ, 0x33, !PT ;  /* 0x0000000fff109c12 */ /* 0x000fe2000f8e33ff */
[----:B------:R-:W-:Y:S06]  /*08f0*/  BRA `(.L_x_12) ;  /* 0x00000000000c7947 */ /* 0x000fec0003800000 */
.L_x_11:
[----:B------:R-:W-:Y:S01]  /*0900*/  IMAD.MOV.U32 R10, RZ, RZ, R17 ;  /* 0x000000ffff0a7224 */ /* 0x000fe200078e0011 */
[----:B------:R-:W-:-:S07]  /*0910*/  MOV R12, 0x930 ;  /* 0x00000930000c7802 */ /* 0x000fce0000000f00 */
[----:B-1----:R-:W-:Y:S05]  /*0920*/  CALL.REL.NOINC `($__internal_0_$__cuda_sm20_rem_u64) ;  /* 0x0000001c00787944 */ /* 0x002fea0003c00000 */
.L_x_12:
[----:B------:R-:W-:Y:S05]  /*0930*/  BSYNC.RECONVERGENT B2 ;  /* 0x0000000000027941 */ /* 0x000fea0003800200 */
.L_x_10:
        /* <DEDUP_REMOVED lines=22> */
[----:B------:R-:W-:Y:S02]  /*0aa0*/  IMAD R16, R10, UR15, R17 ;  /* 0x0000000f0a107c24 */ /* 0x000fe4000f8e0211 */
[----:B------:R-:W-:-:S03]  /*0ab0*/  HFMA2 R17, -RZ, RZ, 0, 0 ;  /* 0x00000000ff117431 */ /* 0x000fc600000001ff */
[----:B------:R-:W-:-:S13]  /*0ac0*/  ISETP.GE.U32.AND P0, PT, R16, UR15, PT ;  /* 0x0000000f10007c0c */ /* 0x000fda000bf06070 */
[----:B------:R-:W-:-:S05]  /*0ad0*/  @P0 VIADD R16, R16, -UR15 ;  /* 0x8000000f10100c36 */ /* 0x000fca0008000000 */
[----:B------:R-:W-:-:S13]  /*0ae0*/  ISETP.GE.U32.AND P0, PT, R16, UR15, PT ;  /* 0x0000000f10007c0c */ /* 0x000fda000bf06070 */
[----:B------:R-:W-:Y:S01]  /*0af0*/  @P0 VIADD R16, R16, -UR15 ;  /* 0x8000000f10100c36 */ /* 0x000fe20008000000 */
[----:B------:R-:W-:Y:S01]  /*0b00*/  @!P1 LOP3.LUT R16, RZ, UR15, RZ, 0x33, !PT ;  /* 0x0000000fff109c12 */ /* 0x000fe2000f8e33ff */
[----:B------:R-:W-:Y:S06]  /*0b10*/  BRA `(.L_x_15) ;  /* 0x00000000000c7947 */ /* 0x000fec0003800000 */
.L_x_14:
[----:B------:R-:W-:Y:S01]  /*0b20*/  IMAD.MOV.U32 R10, RZ, RZ, R17 ;  /* 0x000000ffff0a7224 */ /* 0x000fe200078e0011 */
[----:B------:R-:W-:-:S07]  /*0b30*/  MOV R12, 0xb50 ;  /* 0x00000b50000c7802 */ /* 0x000fce0000000f00 */
[----:B-1----:R-:W-:Y:S05]  /*0b40*/  CALL.REL.NOINC `($__internal_0_$__cuda_sm20_rem_u64) ;  /* 0x0000001800f07944 */ /* 0x002fea0003c00000 */
.L_x_15:
[----:B------:R-:W-:Y:S05]  /*0b50*/  BSYNC.RECONVERGENT B2 ;  /* 0x0000000000027941 */ /* 0x000fea0003800200 */
.L_x_13:
        /* <DEDUP_REMOVED lines=30> */
.L_x_17:
[----:B------:R-:W-:Y:S01]  /*0d40*/  IMAD.MOV.U32 R10, RZ, RZ, R17 ;  /* 0x000000ffff0a7224 */ /* 0x000fe200078e0011 */
[----:B------:R-:W-:-:S07]  /*0d50*/  MOV R12, 0xd70 ;  /* 0x00000d70000c7802 */ /* 0x000fce0000000f00 */
[----:B-1----:R-:W-:Y:S05]  /*0d60*/  CALL.REL.NOINC `($__internal_0_$__cuda_sm20_rem_u64) ;  /* 0x0000001800687944 */ /* 0x002fea0003c00000 */
.L_x_18:
[----:B------:R-:W-:Y:S05]  /*0d70*/  BSYNC.RECONVERGENT B2 ;  /* 0x0000000000027941 */ /* 0x000fea0003800200 */
.L_x_16:
        /* <DEDUP_REMOVED lines=30> */
.L_x_20:
[----:B------:R-:W-:Y:S01]  /*0f60*/  IMAD.MOV.U32 R10, RZ, RZ, R17 ;  /* 0x000000ffff0a7224 */ /* 0x000fe200078e0011 */
[----:B------:R-:W-:-:S07]  /*0f70*/  MOV R12, 0xf90 ;  /* 0x00000f90000c7802 */ /* 0x000fce0000000f00 */
[----:B-1----:R-:W-:Y:S05]  /*0f80*/  CALL.REL.NOINC `($__internal_0_$__cuda_sm20_rem_u64) ;  /* 0x0000001400e07944 */ /* 0x002fea0003c00000 */
.L_x_21:
[----:B------:R-:W-:Y:S05]  /*0f90*/  BSYNC.RECONVERGENT B2 ;  /* 0x0000000000027941 */ /* 0x000fea0003800200 */
.L_x_19:
        /* <DEDUP_REMOVED lines=30> */
.L_x_23:
[----:B------:R-:W-:Y:S01]  /*1180*/  IMAD.MOV.U32 R10, RZ, RZ, R17 ;  /* 0x000000ffff0a7224 */ /* 0x000fe200078e0011 */
[----:B------:R-:W-:-:S07]  /*1190*/  MOV R12, 0x11b0 ;  /* 0x000011b0000c7802 */ /* 0x000fce0000000f00 */
[----:B-1----:R-:W-:Y:S05]  /*11a0*/  CALL.REL.NOINC `($__internal_0_$__cuda_sm20_rem_u64) ;  /* 0x0000001400587944 */ /* 0x002fea0003c00000 */
.L_x_24:
[----:B------:R-:W-:Y:S05]  /*11b0*/  BSYNC.RECONVERGENT B2 ;  /* 0x0000000000027941 */ /* 0x000fea0003800200 */
.L_x_22:
        /* <DEDUP_REMOVED lines=30> */
.L_x_26:
[----:B------:R-:W-:Y:S01]  /*13a0*/  IMAD.MOV.U32 R10, RZ, RZ, R17 ;  /* 0x000000ffff0a7224 */ /* 0x000fe200078e0011 */
[----:B------:R-:W-:-:S07]  /*13b0*/  MOV R12, 0x13d0 ;  /* 0x000013d0000c7802 */ /* 0x000fce0000000f00 */
[----:B-1----:R-:W-:Y:S05]  /*13c0*/  CALL.REL.NOINC `($__internal_0_$__cuda_sm20_rem_u64) ;  /* 0x0000001000d07944 */ /* 0x002fea0003c00000 */
.L_x_27:
[----:B------:R-:W-:Y:S05]  /*13d0*/  BSYNC.RECONVERGENT B2 ;  /* 0x0000000000027941 */ /* 0x000fea0003800200 */
.L_x_25:
[C---:B------:R-:W-:Y:S01]  /*13e0*/  LEA R10, P0, R16.reuse, UR12, 0x2 ;  /* 0x0000000c100a7c11 */ /* 0x040fe2000f8010ff */
[----:B------:R0:W2:Y:S03]  /*13f0*/  LDG.E R12, desc[UR6][R14.64+0xc] ;  /* 0x00000c060e0c7981 */ /* 0x0000a6000c1e1900 */
[----:B------:R-:W-:-:S05]  /*1400*/  LEA.HI.X R11, R16, UR13, R17, 0x2, P0 ;  /* 0x0000000d100b7c11 */ /* 0x000fca00080f1411 */
[----:B------:R-:W2:Y:S01]  /*1410*/  LDG.E R10, desc[UR6][R10.64] ;  /* 0x000000060a0a7981 */ /* 0x000ea2000c1e1900 */
[----:B------:R-:W-:-:S04]  /*1420*/  IADD3 R9, P0, PT, R9, -0x8, RZ ;  /* 0xfffffff809097810 */ /* 0x000fc80007f1e0ff */
[----:B------:R-:W-:Y:S02]  /*1430*/  IADD3.X R8, PT, PT, R8, -0x1, RZ, P0, !PT ;  /* 0xffffffff08087810 */ /* 0x000fe400007fe4ff */
[----:B------:R-:W-:-:S04]  /*1440*/  ISETP.NE.U32.AND P0, PT, R9, RZ, PT ;  /* 0x000000ff0900720c */ /* 0x000fc80003f05070 */
[----:B------:R-:W-:Y:S02]  /*1450*/  ISETP.NE.AND.EX P0, PT, R8, RZ, PT, P0 ;  /* 0x000000ff0800720c */ /* 0x000fe40003f05300 */
[----:B------:R-:W-:Y:S02]  /*1460*/  IADD3 R2, P1, PT, R2, 0x8, RZ ;  /* 0x0000000802027810 */ /* 0x000fe40007f3e0ff */
[----:B0-----:R-:W-:-:S03]  /*1470*/  IADD3 R14, P2, PT, R14, 0x20, RZ ;  /* 0x000000200e0e7810 */ /* 0x001fc60007f5e0ff */
[----:B------:R-:W-:Y:S02]  /*1480*/  IMAD.X R3, RZ, RZ, R3, P1 ;  /* 0x000000ffff037224 */ /* 0x000fe400008e0603 */
[----:B------:R-:W-:Y:S02]  /*1490*/  IMAD.X R15, RZ, RZ, R15, P2 ;  /* 0x000000ffff0f7224 */ /* 0x000fe400010e060f */
[----:B--2---:R-:W-:Y:S02]  /*14a0*/  FFMA R13, R10, R12, R13 ;  /* 0x0000000c0a0d7223 */ /* 0x004fe4000000000d */
[----:B------:R-:W-:Y:S05]  /*14b0*/  @P0 BRA `(.L_x_28) ;  /* 0xffffffec00a00947 */ /* 0x000fea000383ffff */
.L_x_3:
[----:B------:R-:W-:Y:S05]  /*14c0*/  BSYNC.RECONVERGENT B1 ;  /* 0x0000000000017941 */ /* 0x000fea0003800200 */
.L_x_2:
[----:B------:R-:W-:-:S04]  /*14d0*/  ISETP.NE.U32.AND P0, PT, R7, RZ, PT ;  /* 0x000000ff0700720c */ /* 0x000fc80003f05070 */
[----:B------:R-:W-:-:S13]  /*14e0*/  ISETP.NE.AND.EX P0, PT, RZ, RZ, PT, P0 ;  /* 0x000000ffff00720c */ /* 0x000fda0003f05300 */
[----:B------:R-:W-:Y:S05]  /*14f0*/  @!P0 BRA `(.L_x_1) ;  /* 0x0000001000708947 */ /* 0x000fea0003800000 */
[----:B------:R-:W-:Y:S01]  /*1500*/  ISETP.GE.U32.AND P0, PT, R7, 0x4, PT ;  /* 0x000000040700780c */ /* 0x000fe20003f06070 */
[----:B------:R-:W-:Y:S01]  /*1510*/  BSSY.RECONVERGENT B1, `(.L_x_29) ;  /* 0x000009b000017945 */ /* 0x000fe20003800200 */
[----:B------:R-:W-:Y:S02]  /*1520*/  LOP3.LUT R7, R6, 0x3, RZ, 0xc0, !PT ;  /* 0x0000000306077812 */ /* 0x000fe400078ec0ff */
[----:B------:R-:W-:-:S13]  /*1530*/  ISETP.GE.U32.AND.EX P0, PT, RZ, RZ, PT, P0 ;  /* 0x000000ffff00720c */ /* 0x000fda0003f06100 */
[----:B------:R-:W-:Y:S05]  /*1540*/  @!P0 BRA `(.L_x_30) ;  /* 0x00000008005c8947 */ /* 0x000fea0003800000 */
[----:B------:R-:W0:Y:S01]  /*1550*/  LDCU UR10, c[0x0][0x39c] ;  /* 0x00007380ff0a77ac */ /* 0x000e220008000800 */
[----:B------:R-:W-:Y:S01]  /*1560*/  BSSY.RECONVERGENT B2, `(.L_x_31) ;  /* 0x000001c000027945 */ /* 0x000fe20003800200 */
[----:B0-----:R-:W-:-:S04]  /*1570*/  LOP3.LUT R8, R3, UR10, RZ, 0xfc, !PT ;  /* 0x0000000a03087c12 */ /* 0x001fc8000f8efcff */
[----:B------:R-:W-:-:S13]  /*1580*/  ISETP.NE.U32.AND P0, PT, R8, RZ, PT ;  /* 0x000000ff0800720c */ /* 0x000fda0003f05070 */
[----:B------:R-:W-:Y:S05]  /*1590*/  @P0 BRA `(.L_x_32) ;  /* 0x0000000000500947 */ /* 0x000fea0003800000 */
[----:B------:R-:W0:Y:S01]  /*15a0*/  LDCU UR10, c[0x0][0x398] ;  /* 0x00007300ff0a77ac */ /* 0x000e220008000800 */
[----:B------:R-:W-:Y:S01]  /*15b0*/  MOV R8, RZ ;  /* 0x000000ff00087202 */ /* 0x000fe20000000f00 */
[----:B------:R-:W-:Y:S01]  /*15c0*/  IMAD.MOV.U32 R17, RZ, RZ, RZ ;  /* 0x000000ffff117224 */ /* 0x000fe200078e00ff */
[----:B0-----:R-:W0:Y:S01]  /*15d0*/  I2F.U32.RP R10, UR10 ;  /* 0x0000000a000a7d06 */ /* 0x001e220008209000 */
[----:B------:R-:W-:-:S07]  /*15e0*/  ISETP.NE.U32.AND P1, PT, RZ, UR10, PT ;  /* 0x0000000aff007c0c */ /* 0x000fce000bf25070 */
[----:B0-----:R-:W0:Y:S02]  /*15f0*/  MUFU.RCP R10, R10 ;  /* 0x0000000a000a7308 */ /* 0x001e240000001000 */
[----:B0-----:R-:W-:-:S06]  /*1600*/  VIADD R11, R10, 0xffffffe ;  /* 0x0ffffffe0a0b7836 */ /* 0x001fcc0000000000 */
[----:B------:R-:W0:Y:S02]  /*1610*/  F2I.FTZ.U32.TRUNC.NTZ R9, R11 ;  /* 0x0000000b00097305 */ /* 0x000e24000021f000 */
[----:B0-----:R-:W-:-:S04]  /*1620*/  IMAD.MOV R15, RZ, RZ, -R9 ;  /* 0x000000ffff0f7224 */ /* 0x001fc800078e0a09 */
[----:B------:R-:W-:-:S04]  /*1630*/  IMAD R15, R15, UR10, RZ ;  /* 0x0000000a0f0f7c24 */ /* 0x000fc8000f8e02ff */
[----:B------:R-:W-:-:S06]  /*1640*/  IMAD.HI.U32 R15, R9, R15, R8 ;  /* 0x0000000f090f7227 */ /* 0x000fcc00078e0008 */
[----:B------:R-:W-:-:S04]  /*1650*/  IMAD.HI.U32 R8, R15, R2, RZ ;  /* 0x000000020f087227 */ /* 0x000fc800078e00ff */
[----:B------:R-:W-:-:S04]  /*1660*/  IMAD.MOV R9, RZ, RZ, -R8 ;  /* 0x000000ffff097224 */ /* 0x000fc800078e0a08 */
[----:B------:R-:W-:-:S05]  /*1670*/  IMAD R16, R9, UR10, R2 ;  /* 0x0000000a09107c24 */ /* 0x000fca000f8e0202 */
[----:B------:R-:W-:-:S13]  /*1680*/  ISETP.GE.U32.AND P0, PT, R16, UR10, PT ;  /* 0x0000000a10007c0c */ /* 0x000fda000bf06070 */
[----:B------:R-:W-:-:S05]  /*1690*/  @P0 VIADD R16, R16, -UR10 ;  /* 0x8000000a10100c36 */ /* 0x000fca0008000000 */
[----:B------:R-:W-:-:S13]  /*16a0*/  ISETP.GE.U32.AND P0, PT, R16, UR10, PT ;  /* 0x0000000a10007c0c */ /* 0x000fda000bf06070 */
[----:B------:R-:W-:Y:S01]  /*16b0*/  @P0 VIADD R16, R16, -UR10 ;  /* 0x8000000a10100c36 */ /* 0x000fe20008000000 */
[----:B------:R-:W-:Y:S01]  /*16c0*/  @!P1 LOP3.LUT R16, RZ, UR10, RZ, 0x33, !PT ;  /* 0x0000000aff109c12 */ /* 0x000fe2000f8e33ff */
[----:B------:R-:W-:Y:S06]  /*16d0*/  BRA `(.L_x_33) ;  /* 0x0000000000107947 */ /* 0x000fec0003800000 */
.L_x_32:
[----:B------:R-:W-:Y:S01]  /*16e0*/  IMAD.MOV.U32 R10, RZ, RZ, R2 ;  /* 0x000000ffff0a7224 */ /* 0x000fe200078e0002 */
[----:B------:R-:W-:Y:S02]  /*16f0*/  MOV R11, R3 ;  /* 0x00000003000b7202 */ /* 0x000fe40000000f00 */
[----:B------:R-:W-:-:S07]  /*1700*/  MOV R12, 0x1720 ;  /* 0x00001720000c7802 */ /* 0x000fce0000000f00 */
[----:B-1----:R-:W-:Y:S05]  /*1710*/  CALL.REL.NOINC `($__internal_0_$__cuda_sm20_rem_u64) ;  /* 0x0000000c00fc7944 */ /* 0x002fea0003c00000 */
.L_x_33:
[----:B------:R-:W-:Y:S05]  /*1720*/  BSYNC.RECONVERGENT B2 ;  /* 0x0000000000027941 */ /* 0x000fea0003800200 */
.L_x_31:
[----:B------:R-:W0:Y:S01]  /*1730*/  LDCU.128 UR16, c[0x0][0x380] ;  /* 0x00007000ff1077ac */ /* 0x000e220008000c00 */
[----:B------:R-:W2:Y:S01]  /*1740*/  LDCU UR10, c[0x0][0x39c] ;  /* 0x00007380ff0a77ac */ /* 0x000ea20008000800 */
[----:B0-----:R-:W-:Y:S02]  /*1750*/  LEA R10, P0, R16, UR18, 0x2 ;  /* 0x00000012100a7c11 */ /* 0x001fe4000f8010ff */
[----:B------:R-:W-:Y:S02]  /*1760*/  LEA R8, P1, R2, UR16, 0x2 ;  /* 0x0000001002087c11 */ /* 0x000fe4000f8210ff */
[----:B------:R-:W-:Y:S02]  /*1770*/  LEA.HI.X R11, R16, UR19, R17, 0x2, P0 ;  /* 0x00000013100b7c11 */ /* 0x000fe400080f1411 */
[----:B------:R-:W-:-:S03]  /*1780*/  LEA.HI.X R9, R2, UR17, R3, 0x2, P1 ;  /* 0x0000001102097c11 */ /* 0x000fc600088f1403 */
[----:B------:R0:W3:Y:S04]  /*1790*/  LDG.E R10, desc[UR6][R10.64] ;  /* 0x000000060a0a7981 */ /* 0x0000e8000c1e1900 */
[----:B------:R-:W3:Y:S01]  /*17a0*/  LDG.E R12, desc[UR6][R8.64] ;  /* 0x00000006080c7981 */ /* 0x000ee2000c1e1900 */
[----:B------:R-:W-:Y:S01]  /*17b0*/  IADD3 R15, P0, PT, R2, 0x1, RZ ;  /* 0x00000001020f7810 */ /* 0x000fe20007f1e0ff */
[----:B------:R-:W-:Y:S04]  /*17c0*/  BSSY.RECONVERGENT B2, `(.L_x_34) ;  /* 0x000001d000027945 */ /* 0x000fe80003800200 */
[----:B0-----:R-:W-:-:S05]  /*17d0*/  IMAD.X R11, RZ, RZ, R3, P0 ;  /* 0x000000ffff0b7224 */ /* 0x001fca00000e0603 */
[----:B--2---:R-:W-:-:S04]  /*17e0*/  LOP3.LUT R14, R11, UR10, RZ, 0xfc, !PT ;  /* 0x0000000a0b0e7c12 */ /* 0x004fc8000f8efcff */
[----:B------:R-:W-:Y:S01]  /*17f0*/  ISETP.NE.U32.AND P0, PT, R14, RZ, PT ;  /* 0x000000ff0e00720c */ /* 0x000fe20003f05070 */
[----:B---3--:R-:W-:-:S12]  /*1800*/  FFMA R13, R10, R12, R13 ;  /* 0x0000000c0a0d7223 */ /* 0x008fd8000000000d */
[----:B------:R-:W-:Y:S05]  /*1810*/  @P0 BRA `(.L_x_35) ;  /* 0x0000000000500947 */ /* 0x000fea0003800000 */
[----:B------:R-:W0:Y:S01]  /*1820*/  LDCU UR10, c[0x0][0x398] ;  /* 0x00007300ff0a77ac */ /* 0x000e220008000800 */
        /* <DEDUP_REMOVED lines=8> */
[----:B------:R-:W-:-:S04]  /*18b0*/  IMAD.HI.U32 R10, R11, R17, R10 ;  /* 0x000000110b0a7227 */ /* 0x000fc800078e000a */
[----:B------:R-:W-:Y:S02]  /*18c0*/  IMAD.MOV.U32 R17, RZ, RZ, RZ ;  /* 0x000000ffff117224 */ /* 0x000fe400078e00ff */
[----:B------:R-:W-:-:S04]  /*18d0*/  IMAD.HI.U32 R10, R10, R15, RZ ;  /* 0x0000000f0a0a7227 */ /* 0x000fc800078e00ff */
[----:B------:R-:W-:-:S04]  /*18e0*/  IMAD.MOV R10, RZ, RZ, -R10 ;  /* 0x000000ffff0a7224 */ /* 0x000fc800078e0a0a */
[----:B------:R-:W-:-:S05]  /*18f0*/  IMAD R16, R10, UR10, R15 ;  /* 0x0000000a0a107c24 */ /* 0x000fca000f8e020f */
[----:B------:R-:W-:-:S13]  /*1900*/  ISETP.GE.U32.AND P0, PT, R16, UR10, PT ;  /* 0x0000000a10007c0c */ /* 0x000fda000bf06070 */
[----:B------:R-:W-:-:S04]  /*1910*/  @P0 IADD3 R16, PT, PT, R16, -UR10, RZ ;  /* 0x8000000a10100c10 */ /* 0x000fc8000fffe0ff */
[----:B------:R-:W-:-:S13]  /*1920*/  ISETP.GE.U32.AND P0, PT, R16, UR10, PT ;  /* 0x0000000a10007c0c */ /* 0x000fda000bf06070 */
[----:B------:R-:W-:Y:S01]  /*1930*/  @P0 VIADD R16, R16, -UR10 ;  /* 0x8000000a10100c36 */ /* 0x000fe20008000000 */
[----:B------:R-:W-:Y:S01]  /*1940*/  @!P1 LOP3.LUT R16, RZ, UR10, RZ, 0x33, !PT ;  /* 0x0000000aff109c12 */ /* 0x000fe2000f8e33ff */
[----:B------:R-:W-:Y:S06]  /*1950*/  BRA `(.L_x_36) ;  /* 0x00000000000c7947 */ /* 0x000fec0003800000 */
.L_x_35:
[----:B------:R-:W-:Y:S01]  /*1960*/  IMAD.MOV.U32 R10, RZ, RZ, R15 ;  /* 0x000000ffff0a7224 */ /* 0x000fe200078e000f */
[----:B------:R-:W-:-:S07]  /*1970*/  MOV R12, 0x1990 ;  /* 0x00001990000c7802 */ /* 0x000fce0000000f00 */
[----:B-1----:R-:W-:Y:S05]  /*1980*/  CALL.REL.NOINC `($__internal_0_$__cuda_sm20_rem_u64) ;  /* 0x0000000c00607944 */ /* 0x002fea0003c00000 */
.L_x_36:
[----:B------:R-:W-:Y:S05]  /*1990*/  BSYNC.RECONVERGENT B2 ;  /* 0x0000000000027941 */ /* 0x000fea0003800200 */
.L_x_34:
[----:B------:R-:W0:Y:S01]  /*19a0*/  LDCU.64 UR10, c[0x0][0x388] ;  /* 0x00007100ff0a77ac */ /* 0x000e220008000a00 */
[----:B------:R-:W2:Y:S01]  /*19b0*/  LDG.E R12, desc[UR6][R8.64+0x4] ;  /* 0x00000406080c7981 */ /* 0x000ea2000c1e1900 */
[C---:B0-----:R-:W-:Y:S01]  /*19c0*/  LEA R10, P0, R16.reuse, UR10, 0x2 ;  /* 0x0000000a100a7c11 */ /* 0x041fe2000f8010ff */
[----:B------:R-:W0:Y:S03]  /*19d0*/  LDCU UR10, c[0x0][0x39c] ;  /* 0x00007380ff0a77ac */ /* 0x000e260008000800 */
[----:B------:R-:W-:-:S05]  /*19e0*/  LEA.HI.X R11, R16, UR11, R17, 0x2, P0 ;  /* 0x0000000b100b7c11 */ /* 0x000fca00080f1411 */
[----:B------:R3:W2:Y:S01]  /*19f0*/  LDG.E R10, desc[UR6][R10.64] ;  /* 0x000000060a0a7981 */ /* 0x0006a2000c1e1900 */
[----:B------:R-:W-:-:S05]  /*1a00*/  IADD3 R15, P0, PT, R2, 0x2, RZ ;  /* 0x00000002020f7810 */ /* 0x000fca0007f1e0ff */
[----:B---3--:R-:W-:-:S05]  /*1a10*/  IMAD.X R11, RZ, RZ, R3, P0 ;  /* 0x000000ffff0b7224 */ /* 0x008fca00000e0603 */
[----:B0-----:R-:W-:-:S04]  /*1a20*/  LOP3.LUT R14, R11, UR10, RZ, 0xfc, !PT ;  /* 0x0000000a0b0e7c12 */ /* 0x001fc8000f8efcff */
[----:B------:R-:W-:Y:S01]  /*1a30*/  ISETP.NE.U32.AND P0, PT, R14, RZ, PT ;  /* 0x000000ff0e00720c */ /* 0x000fe20003f05070 */
[----:B------:R-:W-:Y:S01]  /*1a40*/  BSSY.RECONVERGENT B2, `(.L_x_37) ;  /* 0x000001a000027945 */ /* 0x000fe20003800200 */
[----:B--2---:R-:W-:-:S11]  /*1a50*/  FFMA R13, R10, R12, R13 ;  /* 0x0000000c0a0d7223 */ /* 0x004fd6000000000d */
        /* <DEDUP_REMOVED lines=8> */
[----:B0-----:R-:W-:-:S05]  /*1ae0*/  IADD3 R17, PT, PT, RZ, -R11, RZ ;  /* 0x8000000bff117210 */ /* 0x001fca0007ffe0ff */
[----:B------:R-:W-:-:S04]  /*1af0*/  IMAD R17, R17, UR10, RZ ;  /* 0x0000000a11117c24 */ /* 0x000fc8000f8e02ff */
[----:B------:R-:W-:-:S04]  /*1b00*/  IMAD.HI.U32 R10, R11, R17, R10 ;  /* 0x000000110b0a7227 */ /* 0x000fc800078e000a */
[----:B------:R-:W-:Y:S02]  /*1b10*/  IMAD.MOV.U32 R17, RZ, RZ, RZ ;  /* 0x000000ffff117224 */ /* 0x000fe400078e00ff */
        /* <DEDUP_REMOVED lines=9> */
.L_x_38:
[----:B------:R-:W-:Y:S02]  /*1bb0*/  MOV R10, R15 ;  /* 0x0000000f000a7202 */ /* 0x000fe40000000f00 */
[----:B------:R-:W-:-:S07]  /*1bc0*/  MOV R12, 0x1be0 ;  /* 0x00001be0000c7802 */ /* 0x000fce0000000f00 */
[----:B-1----:R-:W-:Y:S05]  /*1bd0*/  CALL.REL.NOINC `($__internal_0_$__cuda_sm20_rem_u64) ;  /* 0x0000000800cc7944 */ /* 0x002fea0003c00000 */
.L_x_39:
[----:B------:R-:W-:Y:S05]  /*1be0*/  BSYNC.RECONVERGENT B2 ;  /* 0x0000000000027941 */ /* 0x000fea0003800200 */
.L_x_37:
        /* <DEDUP_REMOVED lines=33> */
.L_x_41:
[----:B------:R-:W-:Y:S01]  /*1e00*/  IMAD.MOV.U32 R10, RZ, RZ, R15 ;  /* 0x000000ffff0a7224 */ /* 0x000fe200078e000f */
[----:B------:R-:W-:-:S07]  /*1e10*/  MOV R12, 0x1e30 ;  /* 0x00001e30000c7802 */ /* 0x000fce0000000f00 */
[----:B-1----:R-:W-:Y:S05]  /*1e20*/  CALL.REL.NOINC `($__internal_0_$__cuda_sm20_rem_u64) ;  /* 0x0000000800387944 */ /* 0x002fea0003c00000 */
.L_x_42:
[----:B------:R-:W-:Y:S05]  /*1e30*/  BSYNC.RECONVERGENT B2 ;  /* 0x0000000000027941 */ /* 0x000fea0003800200 */
.L_x_40:
[----:B------:R-:W0:Y:S01]  /*1e40*/  LDCU.64 UR10, c[0x0][0x388] ;  /* 0x00007100ff0a77ac */ /* 0x000e220008000a00 */
[----:B------:R-:W2:Y:S01]  /*1e50*/  LDG.E R8, desc[UR6][R8.64+0xc] ;  /* 0x00000c0608087981 */ /* 0x000ea2000c1e1900 */
[----:B0-----:R-:W-:-:S04]  /*1e60*/  LEA R10, P0, R16, UR10, 0x2 ;  /* 0x0000000a100a7c11 */ /* 0x001fc8000f8010ff */
[----:B------:R-:W-:-:S05]  /*1e70*/  LEA.HI.X R11, R16, UR11, R17, 0x2, P0 ;  /* 0x0000000b100b7c11 */ /* 0x000fca00080f1411 */
[----:B------:R-:W2:Y:S01]  /*1e80*/  LDG.E R10, desc[UR6][R10.64] ;  /* 0x000000060a0a7981 */ /* 0x000ea2000c1e1900 */
[----:B------:R-:W-:-:S05]  /*1e90*/  IADD3 R2, P0, PT, R2, 0x4, RZ ;  /* 0x0000000402027810 */ /* 0x000fca0007f1e0ff */
[----:B------:R-:W-:Y:S02]  /*1ea0*/  IMAD.X R3, RZ, RZ, R3, P0 ;  /* 0x000000ffff037224 */ /* 0x000fe400000e0603 */
[----:B--2---:R-:W-:-:S07]  /*1eb0*/  FFMA R13, R10, R8, R13 ;  /* 0x000000080a0d7223 */ /* 0x004fce000000000d */
.L_x_30:
[----:B------:R-:W-:Y:S05]  /*1ec0*/  BSYNC.RECONVERGENT B1 ;  /* 0x0000000000017941 */ /* 0x000fea0003800200 */
.L_x_29:
[----:B------:R-:W-:-:S04]  /*1ed0*/  ISETP.NE.U32.AND P0, PT, R7, RZ, PT ;  /* 0x000000ff0700720c */ /* 0x000fc80003f05070 */
[----:B------:R-:W-:-:S13]  /*1ee0*/  ISETP.NE.AND.EX P0, PT, RZ, RZ, PT, P0 ;  /* 0x000000ffff00720c */ /* 0x000fda0003f05300 */
[----:B------:R-:W-:Y:S05]  /*1ef0*/  @!P0 BRA `(.L_x_1) ;  /* 0x0000000400f08947 */ /* 0x000fea0003800000 */
[----:B------:R-:W-:Y:S01]  /*1f00*/  ISETP.NE.U32.AND P0, PT, R7, 0x1, PT ;  /* 0x000000010700780c */ /* 0x000fe20003f05070 */
[----:B------:R-:W-:Y:S03]  /*1f10*/  BSSY.RECONVERGENT B1, `(.L_x_43) ;  /* 0x0000050000017945 */ /* 0x000fe60003800200 */
[----:B------:R-:W-:-:S13]  /*1f20*/  ISETP.NE.AND.EX P0, PT, RZ, RZ, PT, P0 ;  /* 0x000000ffff00720c */ /* 0x000fda0003f05300 */
[----:B------:R-:W-:Y:S05]  /*1f30*/  @!P0 BRA `(.L_x_44) ;  /* 0x0000000400348947 */ /* 0x000fea0003800000 */
[----:B------:R-:W0:Y:S01]  /*1f40*/  LDCU UR10, c[0x0][0x39c] ;  /* 0x00007380ff0a77ac */ /* 0x000e220008000800 */
[----:B------:R-:W-:Y:S01]  /*1f50*/  BSSY.RECONVERGENT B2, `(.L_x_45) ;  /* 0x000001c000027945 */ /* 0x000fe20003800200 */
[----:B0-----:R-:W-:-:S04]  /*1f60*/  LOP3.LUT R7, R3, UR10, RZ, 0xfc, !PT ;  /* 0x0000000a03077c12 */ /* 0x001fc8000f8efcff */
[----:B------:R-:W-:-:S13]  /*1f70*/  ISETP.NE.U32.AND P0, PT, R7, RZ, PT ;  /* 0x000000ff0700720c */ /* 0x000fda0003f05070 */
[----:B------:R-:W-:Y:S05]  /*1f80*/  @P0 BRA `(.L_x_46) ;  /* 0x0000000000500947 */ /* 0x000fea0003800000 */
[----:B------:R-:W0:Y:S01]  /*1f90*/  LDCU UR10, c[0x0][0x398] ;  /* 0x00007300ff0a77ac */ /* 0x000e220008000800 */
[----:B------:R-:W-:Y:S01]  /*1fa0*/  IMAD.MOV.U32 R17, RZ, RZ, RZ ;  /* 0x000000ffff117224 */ /* 0x000fe200078e00ff */
[----:B0-----:R-:W0:Y:S01]  /*1fb0*/  I2F.U32.RP R7, UR10 ;  /* 0x0000000a00077d06 */ /* 0x001e220008209000 */
[----:B------:R-:W-:-:S07]  /*1fc0*/  ISETP.NE.U32.AND P1, PT, RZ, UR10, PT ;  /* 0x0000000aff007c0c */ /* 0x000fce000bf25070 */
[----:B0-----:R-:W0:Y:S02]  /*1fd0*/  MUFU.RCP R7, R7 ;  /* 0x0000000700077308 */ /* 0x001e240000001000 */
[----:B0-----:R-:W-:-:S06]  /*1fe0*/  VIADD R8, R7, 0xffffffe ;  /* 0x0ffffffe07087836 */ /* 0x001fcc0000000000 */
[----:B------:R0:W2:Y:S02]  /*1ff0*/  F2I.FTZ.U32.TRUNC.NTZ R9, R8 ;  /* 0x0000000800097305 */ /* 0x0000a4000021f000 */
[----:B0-----:R-:W-:Y:S01]  /*2000*/  IMAD.MOV.U32 R8, RZ, RZ, RZ ;  /* 0x000000ffff087224 */ /* 0x001fe200078e00ff */
[----:B--2---:R-:W-:-:S05]  /*2010*/  IADD3 R11, PT, PT, RZ, -R9, RZ ;  /* 0x80000009ff0b7210 */ /* 0x004fca0007ffe0ff */
        /* <DEDUP_REMOVED lines=11> */
.L_x_46:
[----:B------:R-:W-:Y:S01]  /*20d0*/  MOV R10, R2 ;  /* 0x00000002000a7202 */ /* 0x000fe20000000f00 */
[----:B------:R-:W-:Y:S01]  /*20e0*/  IMAD.MOV.U32 R11, RZ, RZ, R3 ;  /* 0x000000ffff0b7224 */ /* 0x000fe200078e0003 */
[----:B------:R-:W-:-:S07]  /*20f0*/  MOV R12, 0x2110 ;  /* 0x00002110000c7802 */ /* 0x000fce0000000f00 */
[----:B-1----:R-:W-:Y:S05]  /*2100*/  CALL.REL.NOINC `($__internal_0_$__cuda_sm20_rem_u64) ;  /* 0x0000000400807944 */ /* 0x002fea0003c00000 */
.L_x_47:
[----:B------:R-:W-:Y:S05]  /*2110*/  BSYNC.RECONVERGENT B2 ;  /* 0x0000000000027941 */ /* 0x000fea0003800200 */
.L_x_45:
        /* <DEDUP_REMOVED lines=22> */
[----:B0-----:R-:W-:Y:S02]  /*2280*/  IMAD.MOV.U32 R10, RZ, RZ, RZ ;  /* 0x000000ffff0a7224 */ /* 0x001fe400078e00ff */
[----:B--2---:R-:W-:-:S04]  /*2290*/  IMAD.MOV R7, RZ, RZ, -R11 ;  /* 0x000000ffff077224 */ /* 0x004fc800078e0a0b */
[----:B------:R-:W-:-:S04]  /*22a0*/  IMAD R7, R7, UR10, RZ ;  /* 0x0000000a07077c24 */ /* 0x000fc8000f8e02ff */
[----:B------:R-:W-:-:S06]  /*22b0*/  IMAD.HI.U32 R7, R11, R7, R10 ;  /* 0x000000070b077227 */ /* 0x000fcc00078e000a */
        /* <DEDUP_REMOVED lines=9> */
.L_x_49:
[----:B------:R-:W-:Y:S01]  /*2350*/  IMAD.MOV.U32 R10, RZ, RZ, R16 ;  /* 0x000000ffff0a7224 */ /* 0x000fe200078e0010 */
[----:B------:R-:W-:-:S07]  /*2360*/  MOV R12, 0x2380 ;  /* 0x00002380000c7802 */ /* 0x000fce0000000f00 */
[----:B-1----:R-:W-:Y:S05]  /*2370*/  CALL.REL.NOINC `($__internal_0_$__cuda_sm20_rem_u64) ;  /* 0x0000000000e47944 */ /* 0x002fea0003c00000 */
.L_x_50:
[----:B------:R-:W-:Y:S05]  /*2380*/  BSYNC.RECONVERGENT B2 ;  /* 0x0000000000027941 */ /* 0x000fea0003800200 */
.L_x_48:
        /* <DEDUP_REMOVED lines=8> */
.L_x_44:
[----:B------:R-:W-:Y:S05]  /*2410*/  BSYNC.RECONVERGENT B1 ;  /* 0x0000000000017941 */ /* 0x000fea0003800200 */
.L_x_43:
[----:B------:R-:W-:-:S04]  /*2420*/  LOP3.LUT R6, R6, 0x1, RZ, 0xc0, !PT ;  /* 0x0000000106067812 */ /* 0x000fc800078ec0ff */
[----:B------:R-:W-:-:S04]  /*2430*/  ISETP.NE.U32.AND P0, PT, R6, 0x1, PT ;  /* 0x000000010600780c */ /* 0x000fc80003f05070 */
[----:B------:R-:W-:-:S13]  /*2440*/  ISETP.NE.U32.AND.EX P0, PT, RZ, RZ, PT, P0 ;  /* 0x000000ffff00720c */ /* 0x000fda0003f05100 */
[----:B------:R-:W-:Y:S05]  /*2450*/  @P0 BRA `(.L_x_1) ;  /* 0x0000000000980947 */ /* 0x000fea0003800000 */
[----:B------:R-:W0:Y:S01]  /*2460*/  LDCU UR10, c[0x0][0x39c] ;  /* 0x00007380ff0a77ac */ /* 0x000e220008000800 */
[----:B------:R-:W-:Y:S01]  /*2470*/  BSSY.RECONVERGENT B1, `(.L_x_51) ;  /* 0x000001c000017945 */ /* 0x000fe20003800200 */
[----:B0-----:R-:W-:-:S04]  /*2480*/  LOP3.LUT R6, R3, UR10, RZ, 0xfc, !PT ;  /* 0x0000000a03067c12 */ /* 0x001fc8000f8efcff */
[----:B------:R-:W-:-:S13]  /*2490*/  ISETP.NE.U32.AND P0, PT, R6, RZ, PT ;  /* 0x000000ff0600720c */ /* 0x000fda0003f05070 */
[----:B------:R-:W-:Y:S05]  /*24a0*/  @P0 BRA `(.L_x_52) ;  /* 0x0000000000500947 */ /* 0x000fea0003800000 */
[----:B------:R-:W0:Y:S01]  /*24b0*/  LDCU UR10, c[0x0][0x398] ;  /* 0x00007300ff0a77ac */ /* 0x000e220008000800 */
[----:B-1----:R-:W-:Y:S02]  /*24c0*/  IMAD.MOV.U32 R4, RZ, RZ, RZ ;  /* 0x000000ffff047224 */ /* 0x002fe400078e00ff */
[----:B------:R-:W-:Y:S01]  /*24d0*/  HFMA2 R17, -RZ, RZ, 0, 0 ;  /* 0x00000000ff117431 */ /* 0x000fe200000001ff */
[----:B0-----:R-:W0:Y:S01]  /*24e0*/  I2F.U32.RP R6, UR10 ;  /* 0x0000000a00067d06 */ /* 0x001e220008209000 */
[----:B------:R-:W-:-:S07]  /*24f0*/  ISETP.NE.U32.AND P1, PT, RZ, UR10, PT ;  /* 0x0000000aff007c0c */ /* 0x000fce000bf25070 */
        /* <DEDUP_REMOVED lines=15> */
.L_x_52:
[----:B------:R-:W-:Y:S01]  /*25f0*/  IMAD.MOV.U32 R10, RZ, RZ, R2 ;  /* 0x000000ffff0a7224 */ /* 0x000fe200078e0002 */
[----:B------:R-:W-:Y:S01]  /*2600*/  MOV R12, 0x2630 ;  /* 0x00002630000c7802 */ /* 0x000fe20000000f00 */
[----:B------:R-:W-:-:S07]  /*2610*/  IMAD.MOV.U32 R11, RZ, RZ, R3 ;  /* 0x000000ffff0b7224 */ /* 0x000fce00078e0003 */
[----:B-1----:R-:W-:Y:S05]  /*2620*/  CALL.REL.NOINC `($__internal_0_$__cuda_sm20_rem_u64) ;  /* 0x0000000000387944 */ /* 0x002fea0003c00000 */
.L_x_53:
[----:B------:R-:W-:Y:S05]  /*2630*/  BSYNC.RECONVERGENT B1 ;  /* 0x0000000000017941 */ /* 0x000fea0003800200 */
.L_x_51:
[----:B------:R-:W0:Y:S02]  /*2640*/  LDCU.128 UR16, c[0x0][0x380] ;  /* 0x00007000ff1077ac */ /* 0x000e240008000c00 */
[----:B0-----:R-:W-:Y:S02]  /*2650*/  LEA R4, P0, R16, UR18, 0x2 ;  /* 0x0000001210047c11 */ /* 0x001fe4000f8010ff */
[----:B------:R-:W-:Y:S02]  /*2660*/  LEA R6, P1, R2, UR16, 0x2 ;  /* 0x0000001002067c11 */ /* 0x000fe4000f8210ff */
[----:B------:R-:W-:Y:S02]  /*2670*/  LEA.HI.X R5, R16, UR19, R17, 0x2, P0 ;  /* 0x0000001310057c11 */ /* 0x000fe400080f1411 */
[----:B------:R-:W-:-:S03]  /*2680*/  LEA.HI.X R7, R2, UR17, R3, 0x2, P1 ;  /* 0x0000001102077c11 */ /* 0x000fc600088f1403 */
[----:B------:R-:W2:Y:S04]  /*2690*/  LDG.E R4, desc[UR6][R4.64] ;  /* 0x0000000604047981 */ /* 0x000ea8000c1e1900 */
[----:B------:R-:W2:Y:S02]  /*26a0*/  LDG.E R6, desc[UR6][R6.64] ;  /* 0x0000000606067981 */ /* 0x000ea4000c1e1900 */
[----:B--2---:R-:W-:-:S07]  /*26b0*/  FFMA R13, R4, R6, R13 ;  /* 0x00000006040d7223 */ /* 0x004fce000000000d */
.L_x_1:
[----:B------:R-:W-:Y:S05]  /*26c0*/  BSYNC.RECONVERGENT B0 ;  /* 0x0000000000007941 */ /* 0x000fea0003800200 */
.L_x_0:
[----:B------:R-:W0:Y:S02]  /*26d0*/  LDC.64 R2, c[0x0][0x390] ;  /* 0x0000e400ff027b82 */ /* 0x000e240000000a00 */
[----:B0-----:R-:W-:-:S05]  /*26e0*/  IMAD.WIDE.U32 R2, R0, 0x4, R2 ;  /* 0x0000000400027825 */ /* 0x001fca00078e0002 */
[----:B------:R-:W-:Y:S01]  /*26f0*/  STG.E desc[UR6][R2.64], R13 ;  /* 0x0000000d02007986 */ /* 0x000fe2000c101906 */
[----:B------:R-:W-:Y:S05]  /*2700*/  EXIT ;  /* 0x000000000000794d */ /* 0x000fea0003800000 */
        .weak           $__internal_0_$__cuda_sm20_rem_u64
        .type           $__internal_0_$__cuda_sm20_rem_u64,@function
        .size           $__internal_0_$__cuda_sm20_rem_u64,(.L_x_55 - $__internal_0_$__cuda_sm20_rem_u64)
$__internal_0_$__cuda_sm20_rem_u64:
[----:B------:R-:W0:Y:S08]  /*2710*/  I2F.U64.RP R18, R4 ;  /* 0x0000000400127312 */ /* 0x000e300000309000 */
[----:B0-----:R-:W0:Y:S02]  /*2720*/  MUFU.RCP R16, R18 ;  /* 0x0000001200107308 */ /* 0x001e240000001000 */
[----:B0-----:R-:W-:-:S06]  /*2730*/  VIADD R16, R16, 0x1ffffffe ;  /* 0x1ffffffe10107836 */ /* 0x001fcc0000000000 */
[----:B------:R-:W0:Y:S02]  /*2740*/  F2I.U64.TRUNC R16, R16 ;  /* 0x0000001000107311 */ /* 0x000e24000020d800 */
[----:B0-----:R-:W-:-:S04]  /*2750*/  IMAD.WIDE.U32 R20, R16, R4, RZ ;  /* 0x0000000410147225 */ /* 0x001fc800078e00ff */
[C---:B------:R-:W-:Y:S01]  /*2760*/  IMAD R21, R16.reuse, R5, R21 ;  /* 0x0000000510157224 */ /* 0x040fe200078e0215 */
[----:B------:R-:W-:Y:S01]  /*2770*/  IADD3 R19, P0, PT, RZ, -R20, RZ ;  /* 0x80000014ff137210 */ /* 0x000fe20007f1e0ff */
[----:B------:R-:W-:Y:S02]  /*2780*/  IMAD.MOV.U32 R23, RZ, RZ, R16 ;  /* 0x000000ffff177224 */ /* 0x000fe400078e0010 */
[----:B------:R-:W-:Y:S02]  /*2790*/  IMAD R21, R17, R4, R21 ;  /* 0x0000000411157224 */ /* 0x000fe400078e0215 */
[----:B------:R-:W-:-:S04]  /*27a0*/  IMAD.HI.U32 R22, R16, R19, RZ ;  /* 0x0000001310167227 */ /* 0x000fc800078e00ff */
[----:B------:R-:W-:-:S04]  /*27b0*/  IMAD.X R21, RZ, RZ, ~R21, P0 ;  /* 0x000000ffff157224 */ /* 0x000fc800000e0e15 */
[----:B------:R-:W-:-:S04]  /*27c0*/  IMAD.WIDE.U32 R22, P0, R16, R21, R22 ;  /* 0x0000001510167225 */ /* 0x000fc80007800016 */
[C---:B------:R-:W-:Y:S02]  /*27d0*/  IMAD R18, R17.reuse, R21, RZ ;  /* 0x0000001511127224 */ /* 0x040fe400078e02ff */
[----:B------:R-:W-:-:S04]  /*27e0*/  IMAD.HI.U32 R19, P1, R17, R19, R22 ;  /* 0x0000001311137227 */ /* 0x000fc80007820016 */
[----:B------:R-:W-:Y:S01]  /*27f0*/  IMAD.HI.U32 R16, R17, R21, RZ ;  /* 0x0000001511107227 */ /* 0x000fe200078e00ff */
[----:B------:R-:W-:-:S04]  /*2800*/  IADD3 R19, P2, PT, R18, R19, RZ ;  /* 0x0000001312137210 */ /* 0x000fc80007f5e0ff */
[----:B------:R-:W-:Y:S01]  /*2810*/  IADD3.X R16, PT, PT, R16, R17, RZ, P0, !PT ;  /* 0x0000001110107210 */ /* 0x000fe200007fe4ff */
[----:B------:R-:W-:-:S03]  /*2820*/  IMAD.WIDE.U32 R20, R19, R4, RZ ;  /* 0x0000000413147225 */ /* 0x000fc600078e00ff */
[----:B------:R-:W-:Y:S01]  /*2830*/  IADD3.X R17, PT, PT, RZ, RZ, R16, P2, P1 ;  /* 0x000000ffff117210 */ /* 0x000fe200017e2410 */
[----:B------:R-:W-:Y:S01]  /*2840*/  IMAD R18, R19, R5, R21 ;  /* 0x0000000513127224 */ /* 0x000fe200078e0215 */
[----:B------:R-:W-:Y:S01]  /*2850*/  IADD3 R16, P0, PT, RZ, -R20, RZ ;  /* 0x80000014ff107210 */ /* 0x000fe20007f1e0ff */
[----:B------:R-:W-:Y:S02]  /*2860*/  IMAD.MOV.U32 R21, RZ, RZ, RZ ;  /* 0x000000ffff157224 */ /* 0x000fe400078e00ff */
[----:B------:R-:W-:Y:S02]  /*2870*/  IMAD R20, R17, R4, R18 ;  /* 0x0000000411147224 */ /* 0x000fe400078e0212 */
[----:B------:R-:W-:-:S04]  /*2880*/  IMAD.HI.U32 R18, R19, R16, RZ ;  /* 0x0000001013127227 */ /* 0x000fc800078e00ff */
[----:B------:R-:W-:-:S04]  /*2890*/  IMAD.X R20, RZ, RZ, ~R20, P0 ;  /* 0x000000ffff147224 */ /* 0x000fc800000e0e14 */
[----:B------:R-:W-:-:S04]  /*28a0*/  IMAD.WIDE.U32 R22, P0, R19, R20, R18 ;  /* 0x0000001413167225 */ /* 0x000fc80007800012 */
[C---:B------:R-:W-:Y:S02]  /*28b0*/  IMAD R18, R17.reuse, R20, RZ ;  /* 0x0000001411127224 */ /* 0x040fe400078e02ff */
[----:B------:R-:W-:-:S04]  /*28c0*/  IMAD.HI.U32 R19, P1, R17, R16, R22 ;  /* 0x0000001011137227 */ /* 0x000fc80007820016 */
[----:B------:R-:W-:Y:S01]  /*28d0*/  IMAD.HI.U32 R20, R17, R20, RZ ;  /* 0x0000001411147227 */ /* 0x000fe200078e00ff */
[----:B------:R-:W-:-:S03]  /*28e0*/  IADD3 R18, P2, PT, R18, R19, RZ ;  /* 0x0000001312127210 */ /* 0x000fc60007f5e0ff */
[----:B------:R-:W-:Y:S02]  /*28f0*/  IMAD.X R16, R20, 0x1, R17, P0 ;  /* 0x0000000114107824 */ /* 0x000fe400000e0611 */
[----:B------:R-:W-:-:S03]  /*2900*/  IMAD.HI.U32 R20, R18, R10, RZ ;  /* 0x0000000a12147227 */ /* 0x000fc600078e00ff */
[----:B------:R-:W-:Y:S01]  /*2910*/  IADD3.X R16, PT, PT, RZ, RZ, R16, P2, P1 ;  /* 0x000000ffff107210 */ /* 0x000fe200017e2410 */
[----:B------:R-:W-:-:S04]  /*2920*/  IMAD.WIDE.U32 R18, R18, R11, R20 ;  /* 0x0000000b12127225 */ /* 0x000fc800078e0014 */
[C---:B------:R-:W-:Y:S02]  /*2930*/  IMAD R17, R16.reuse, R11, RZ ;  /* 0x0000000b10117224 */ /* 0x040fe400078e02ff */
[----:B------:R-:W-:-:S04]  /*2940*/  IMAD.HI.U32 R18, P0, R16, R10, R18 ;  /* 0x0000000a10127227 */ /* 0x000fc80007800012 */
[----:B------:R-:W-:Y:S01]  /*2950*/  IMAD.HI.U32 R16, R16, R11, RZ ;  /* 0x0000000b10107227 */ /* 0x000fe200078e00ff */
[----:B------:R-:W-:-:S03]  /*2960*/  IADD3 R17, P1, PT, R17, R18, RZ ;  /* 0x0000001211117210 */ /* 0x000fc60007f3e0ff */
[----:B------:R-:W-:Y:S02]  /*2970*/  IMAD.X R16, RZ, RZ, R16, P0 ;  /* 0x000000ffff107224 */ /* 0x000fe400000e0610 */
[----:B------:R-:W-:-:S04]  /*2980*/  IMAD.WIDE.U32 R20, R17, R4, RZ ;  /* 0x0000000411147225 */ /* 0x000fc800078e00ff */
[----:B------:R-:W-:Y:S02]  /*2990*/  IMAD.X R19, RZ, RZ, R16, P1 ;  /* 0x000000ffff137224 */ /* 0x000fe400008e0610 */
[----:B------:R-:W-:Y:S01]  /*29a0*/  IMAD R17, R17, R5, R21 ;  /* 0x0000000511117224 */ /* 0x000fe200078e0215 */
[----:B------:R-:W-:-:S03]  /*29b0*/  IADD3 R21, P1, PT, -R20, R10, RZ ;  /* 0x0000000a14157210 */ /* 0x000fc60007f3e1ff */
[-C--:B------:R-:W-:Y:S01]  /*29c0*/  IMAD R10, R19, R4.reuse, R17 ;  /* 0x00000004130a7224 */ /* 0x080fe200078e0211 */
[----:B------:R-:W-:-:S04]  /*29d0*/  ISETP.GE.U32.AND P0, PT, R21, R4, PT ;  /* 0x000000041500720c */ /* 0x000fc80003f06070 */
[----:B------:R-:W-:Y:S02]  /*29e0*/  IADD3.X R10, PT, PT, ~R10, R11, RZ, P1, !PT ;  /* 0x0000000b0a0a7210 */ /* 0x000fe40000ffe5ff */
[----:B------:R-:W-:Y:S02]  /*29f0*/  IADD3 R16, P1, PT, -R4, R21, RZ ;  /* 0x0000001504107210 */ /* 0x000fe40007f3e1ff */
[----:B------:R-:W-:-:S03]  /*2a00*/  ISETP.GE.U32.AND.EX P0, PT, R10, R5, PT, P0 ;  /* 0x000000050a00720c */ /* 0x000fc60003f06100 */
[--C-:B------:R-:W-:Y:S01]  /*2a10*/  IMAD.X R11, R10, 0x1, ~R5.reuse, P1 ;  /* 0x000000010a0b7824 */ /* 0x100fe200008e0e05 */
[----:B------:R-:W-:Y:S02]  /*2a20*/  SEL R21, R16, R21, P0 ;  /* 0x0000001510157207 */ /* 0x000fe40000000000 */
[C---:B------:R-:W-:Y:S02]  /*2a30*/  ISETP.NE.U32.AND P1, PT, R4.reuse, RZ, PT ;  /* 0x000000ff0400720c */ /* 0x040fe40003f25070 */
[----:B------:R-:W-:Y:S02]  /*2a40*/  SEL R10, R11, R10, P0 ;  /* 0x0000000a0b0a7207 */ /* 0x000fe40000000000 */
[----:B------:R-:W-:Y:S02]  /*2a50*/  IADD3 R16, P2, PT, -R4, R21, RZ ;  /* 0x0000001504107210 */ /* 0x000fe40007f5e1ff */
[----:B------:R-:W-:Y:S02]  /*2a60*/  ISETP.GE.U32.AND P0, PT, R21, R4, PT ;  /* 0x000000041500720c */ /* 0x000fe40003f06070 */
[----:B------:R-:W-:Y:S01]  /*2a70*/  ISETP.NE.AND.EX P1, PT, R5, RZ, PT, P1 ;  /* 0x000000ff0500720c */ /* 0x000fe20003f25310 */
[C---:B------:R-:W-:Y:S01]  /*2a80*/  IMAD.X R11, R10.reuse, 0x1, ~R5, P2 ;  /* 0x000000010a0b7824 */ /* 0x040fe200010e0e05 */
[----:B------:R-:W-:-:S04]  /*2a90*/  ISETP.GE.U32.AND.EX P0, PT, R10, R5, PT, P0 ;  /* 0x000000050a00720c */ /* 0x000fc80003f06100 */
[----:B------:R-:W-:Y:S01]  /*2aa0*/  SEL R11, R11, R10, P0 ;  /* 0x0000000a0b0b7207 */ /* 0x000fe20000000000 */
[----:B------:R-:W-:Y:S01]  /*2ab0*/  IMAD.MOV.U32 R10, RZ, RZ, R12 ;  /* 0x000000ffff0a7224 */ /* 0x000fe200078e000c */
[----:B------:R-:W-:Y:S02]  /*2ac0*/  SEL R16, R16, R21, P0 ;  /* 0x0000001510107207 */ /* 0x000fe40000000000 */
[----:B------:R-:W-:Y:S01]  /*2ad0*/  SEL R17, R11, 0xffffffff, P1 ;  /* 0xffffffff0b117807 */ /* 0x000fe20000800000 */
[----:B------:R-:W-:Y:S01]  /*2ae0*/  IMAD.MOV.U32 R11, RZ, RZ, 0x0 ;  /* 0x00000000ff0b7424 */ /* 0x000fe200078e00ff */
[----:B------:R-:W-:-:S03]  /*2af0*/  SEL R16, R16, 0xffffffff, P1 ;  /* 0xffffffff10107807 */ /* 0x000fc60000800000 */
[----:B------:R-:W-:Y:S05]  /*2b00*/  RET.REL.NODEC R10 `(_Z18matrix_vec_productPfS_S_m) ;  /* 0xffffffd40a3c7950 */ /* 0x000fea0003c3ffff */
.L_x_54:
[----:B------:R-:W-:-:S00]  /*2b10*/  BRA `(.L_x_54) ;  /* 0xfffffffc00fc7947 */ /* 0x000fc0000383ffff */
[----:B------:R-:W-:-:S00]  /*2b20*/  NOP ;  /* 0x0000000000007918 */ /* 0x000fc00000000000 */
        /* <DEDUP_REMOVED lines=13> */
.L_x_55:


//--------------------- .nv.shared.reserved.0     --------------------------
	.section	.nv.shared.reserved.0,"aw",@nobits
	.weak		__nv_reservedSMEM_offset_0_alias
	.size		__nv_reservedSMEM_offset_0_alias, 0, 64
	.other		__nv_reservedSMEM_offset_0_alias,@"STO_CUDA_RESERVED_SHARED STV_DEFAULT"
__nv_reservedSMEM_offset_0_alias:
	.zero		0
	.zero		64


//--------------------- .nv.constant0._Z18matrix_vec_productPfS_S_m --------------------------
	.section	.nv.constant0._Z18matrix_vec_productPfS_S_m,"a",@progbits
	.sectionflags	@""
	.align	4
.nv.constant0._Z18matrix_vec_productPfS_S_m:
	.zero		928


//--------------------- SYMBOLS --------------------------

	.type		.nv.reservedSmem.offset0,@object
	.size		.nv.reservedSmem.offset0,0x4
